	.version 2.2
	.target sm_20
	// compiled with /home/bachelor/deicide218/cuda-3.2/open64/lib//be
	// nvopencc 3.2 built on 2010-11-03

	.visible .func (.param .f32 __cudaretf__Z12kernel_valuef) _Z12kernel_valuef (.param .f32 __cudaparmf1__Z12kernel_valuef)

	//-----------------------------------------------------------
	// Compiling CUDA_interface.cpp3.i (/tmp/ccBI#.Kt1Uow)
	//-----------------------------------------------------------

	//-----------------------------------------------------------
	// Options:
	//-----------------------------------------------------------
	//  Target:ptx, ISA:sm_20, Endian:little, Pointer Size:64
	//  -O3	(Optimization level)
	//  -g0	(Debug level)
	//  -m2	(Report advisories)
	//-----------------------------------------------------------

	.file	1	"<command-line>"
	.file	2	"CUDA_interface.cudafe2.gpu"
	.file	3	"UDTypes.h"
	.file	4	"GPU_kernels.cu"
	.file	5	"/usr/lib/gcc/x86_64-linux-gnu/4.4.7/include/stddef.h"
	.file	6	"/home/bachelor/deicide218/cuda-3.2/bin/../include/crt/device_runtime.h"
	.file	7	"/home/bachelor/deicide218/cuda-3.2/bin/../include/host_defines.h"
	.file	8	"/home/bachelor/deicide218/cuda-3.2/bin/../include/builtin_types.h"
	.file	9	"/home/bachelor/deicide218/cuda-3.2/bin/../include/device_types.h"
	.file	10	"/home/bachelor/deicide218/cuda-3.2/bin/../include/driver_types.h"
	.file	11	"/home/bachelor/deicide218/cuda-3.2/bin/../include/surface_types.h"
	.file	12	"/home/bachelor/deicide218/cuda-3.2/bin/../include/texture_types.h"
	.file	13	"/home/bachelor/deicide218/cuda-3.2/bin/../include/vector_types.h"
	.file	14	"/home/bachelor/deicide218/cuda-3.2/bin/../include/device_launch_parameters.h"
	.file	15	"/home/bachelor/deicide218/cuda-3.2/bin/../include/crt/storage_class.h"
	.file	16	"/usr/include/x86_64-linux-gnu/bits/types.h"
	.file	17	"/usr/include/time.h"
	.file	18	"/home/bachelor/deicide218/cuda-3.2/bin/../include/sm_11_atomic_functions.h"
	.file	19	"/home/bachelor/deicide218/cuda-3.2/bin/../include/common_functions.h"
	.file	20	"/home/bachelor/deicide218/cuda-3.2/bin/../include/math_functions.h"
	.file	21	"/home/bachelor/deicide218/cuda-3.2/bin/../include/math_constants.h"
	.file	22	"/home/bachelor/deicide218/cuda-3.2/bin/../include/device_functions.h"
	.file	23	"/home/bachelor/deicide218/cuda-3.2/bin/../include/sm_12_atomic_functions.h"
	.file	24	"/home/bachelor/deicide218/cuda-3.2/bin/../include/sm_13_double_functions.h"
	.file	25	"/home/bachelor/deicide218/cuda-3.2/bin/../include/sm_20_atomic_functions.h"
	.file	26	"/home/bachelor/deicide218/cuda-3.2/bin/../include/sm_20_intrinsics.h"
	.file	27	"/home/bachelor/deicide218/cuda-3.2/bin/../include/surface_functions.h"
	.file	28	"/home/bachelor/deicide218/cuda-3.2/bin/../include/texture_fetch_functions.h"
	.file	29	"/home/bachelor/deicide218/cuda-3.2/bin/../include/math_functions_dbl_ptx3.h"


	.visible .func (.param .f32 __cudaretf__Z12kernel_valuef) _Z12kernel_valuef (.param .f32 __cudaparmf1__Z12kernel_valuef)
	{
	.reg .f32 %f<42>;
	.loc	4	85	0
$LDWbegin__Z12kernel_valuef:
	ld.param.f32 	%f1, [__cudaparmf1__Z12kernel_valuef];
	mov.f32 	%f2, %f1;
	.loc	4	92	0
	mul.f32 	%f3, %f2, %f2;
	.loc	4	106	0
	mov.f32 	%f4, 0f4eabb80d;     	// 1.44048e+09
	mov.f32 	%f5, 0f4daa0fb4;     	// 3.56644e+08
	mov.f32 	%f6, 0f4ba51cab;     	// 2.16416e+07
	mov.f32 	%f7, 0f490b90d2;     	// 571661
	mov.f32 	%f8, 0f4601cfb4;     	// 8307.93
	mov.f32 	%f9, 0f4296de12;     	// 75.4337
	mov.f32 	%f10, 0f3eed1856;    	// 0.463076
	mov.f32 	%f11, 0f3b04c525;    	// 0.00202591
	mov.f32 	%f12, 0f36dbbbe8;    	// 6.54858e-06
	mov.f32 	%f13, 0f3289a1c8;    	// 1.60225e-08
	mov.f32 	%f14, 0f2e0459d5;    	// 3.00931e-11
	mov.f32 	%f15, 0f2943f69c;    	// 4.35126e-14
	mov.f32 	%f16, 0f245d1a51;    	// 4.7944e-17
	mov.f32 	%f17, 0f1f33c9a6;    	// 3.80715e-20
	mov.f32 	%f18, 0f19cba943;    	// 2.10581e-23
	fma.rn.f32 	%f19, %f18, %f3, %f17;
	fma.rn.f32 	%f20, %f3, %f19, %f16;
	fma.rn.f32 	%f21, %f3, %f20, %f15;
	fma.rn.f32 	%f22, %f3, %f21, %f14;
	fma.rn.f32 	%f23, %f3, %f22, %f13;
	fma.rn.f32 	%f24, %f3, %f23, %f12;
	fma.rn.f32 	%f25, %f3, %f24, %f11;
	fma.rn.f32 	%f26, %f3, %f25, %f10;
	fma.rn.f32 	%f27, %f3, %f26, %f9;
	fma.rn.f32 	%f28, %f3, %f27, %f8;
	fma.rn.f32 	%f29, %f3, %f28, %f7;
	fma.rn.f32 	%f30, %f3, %f29, %f6;
	fma.rn.f32 	%f31, %f3, %f30, %f5;
	fma.rn.f32 	%f32, %f3, %f31, %f4;
	neg.f32 	%f33, %f32;
	mov.f32 	%f34, 0fceabb80d;    	// -1.44048e+09
	mov.f32 	%f35, 0f4a542c9d;    	// 3.47626e+06
	mov.f32 	%f36, 0fc5404782;    	// -3076.47
	add.f32 	%f37, %f3, %f36;
	fma.rn.f32 	%f38, %f3, %f37, %f35;
	fma.rn.f32 	%f39, %f3, %f38, %f34;
	div.approx.f32 	%f40, %f33, %f39;
	st.param.f32 	[__cudaretf__Z12kernel_valuef], %f40;
	ret;
$LDWend__Z12kernel_valuef:
	} // _Z12kernel_valuef
	.const .s32 size_xy_c;
	.const .align 4 .b8 gridSize_c[12];

	.entry _Z14binning_kerneljP20ReconstructionSamplePjS1_S1_jj (
		.param .u32 __cudaparm__Z14binning_kerneljP20ReconstructionSamplePjS1_S1_jj_n,
		.param .u64 __cudaparm__Z14binning_kerneljP20ReconstructionSamplePjS1_S1_jj_sample_g,
		.param .u64 __cudaparm__Z14binning_kerneljP20ReconstructionSamplePjS1_S1_jj_idxKey_g,
		.param .u64 __cudaparm__Z14binning_kerneljP20ReconstructionSamplePjS1_S1_jj_idxValue_g,
		.param .u64 __cudaparm__Z14binning_kerneljP20ReconstructionSamplePjS1_S1_jj_binCount_g,
		.param .u32 __cudaparm__Z14binning_kerneljP20ReconstructionSamplePjS1_S1_jj_binsize,
		.param .u32 __cudaparm__Z14binning_kerneljP20ReconstructionSamplePjS1_S1_jj_gridNumElems)
	{
	.reg .u32 %r<25>;
	.reg .u64 %rd<15>;
	.reg .f32 %f<5>;
	.reg .pred %p<5>;
	.loc	4	33	0
$LDWbegin__Z14binning_kerneljP20ReconstructionSamplePjS1_S1_jj:
	mov.u32 	%r1, %ctaid.x;
	mov.u32 	%r2, %ntid.x;
	mul.lo.u32 	%r3, %r1, %r2;
	mov.u32 	%r4, %tid.x;
	add.u32 	%r5, %r4, %r3;
	ld.param.u32 	%r6, [__cudaparm__Z14binning_kerneljP20ReconstructionSamplePjS1_S1_jj_n];
	setp.le.u32 	%p1, %r6, %r5;
	@%p1 bra 	$Lt_1_2562;
	.loc	4	41	0
	cvt.u64.u32 	%rd1, %r5;
	ld.param.u64 	%rd2, [__cudaparm__Z14binning_kerneljP20ReconstructionSamplePjS1_S1_jj_sample_g];
	mul.wide.u32 	%rd3, %r5, 24;
	add.u64 	%rd4, %rd2, %rd3;
	ld.global.f32 	%f1, [%rd4+8];
	ld.global.f32 	%f2, [%rd4+12];
	ld.global.f32 	%f3, [%rd4+16];
	cvt.rzi.u32.f32 	%r7, %f2;
	cvt.rzi.u32.f32 	%r8, %f3;
	cvt.rzi.u32.f32 	%r9, %f1;
	ld.const.u32 	%r10, [gridSize_c+0];
	mul.lo.u32 	%r11, %r10, %r7;
	ld.const.u32 	%r12, [size_xy_c];
	mul.lo.u32 	%r13, %r12, %r8;
	add.u32 	%r14, %r11, %r13;
	add.u32 	%r15, %r9, %r14;
	ld.param.u64 	%rd5, [__cudaparm__Z14binning_kerneljP20ReconstructionSamplePjS1_S1_jj_binCount_g];
	cvt.u64.u32 	%rd6, %r15;
	mul.wide.u32 	%rd7, %r15, 4;
	add.u64 	%rd8, %rd5, %rd7;
	ld.param.u32 	%r16, [__cudaparm__Z14binning_kerneljP20ReconstructionSamplePjS1_S1_jj_binsize];
	ld.global.u32 	%r17, [%rd8+0];
	setp.ge.u32 	%p2, %r17, %r16;
	@%p2 bra 	$Lt_1_3330;
	.loc	4	45	0
	mov.u32 	%r18, 1;
	atom.global.add.u32 	%r19, [%rd8], %r18;
	mov.s32 	%r20, %r19;
	setp.ge.u32 	%p3, %r20, %r16;
	@%p3 bra 	$Lt_1_3842;
	.loc	4	47	0
	mov.s32 	%r21, %r15;
	bra.uni 	$Lt_1_3074;
$Lt_1_3842:
	.loc	18	119	0
	mov.s32 	%r22, -1;
	atom.global.add.u32 	%r23, [%rd8], %r22;
	.loc	4	50	0
	ld.param.u32 	%r21, [__cudaparm__Z14binning_kerneljP20ReconstructionSamplePjS1_S1_jj_gridNumElems];
	bra.uni 	$Lt_1_3074;
$Lt_1_3330:
	.loc	4	53	0
	ld.param.u32 	%r21, [__cudaparm__Z14binning_kerneljP20ReconstructionSamplePjS1_S1_jj_gridNumElems];
$Lt_1_3074:
	.loc	4	56	0
	mul.lo.u64 	%rd9, %rd1, 4;
	ld.param.u64 	%rd10, [__cudaparm__Z14binning_kerneljP20ReconstructionSamplePjS1_S1_jj_idxKey_g];
	add.u64 	%rd11, %rd10, %rd9;
	st.global.u32 	[%rd11+0], %r21;
	.loc	4	57	0
	ld.param.u64 	%rd12, [__cudaparm__Z14binning_kerneljP20ReconstructionSamplePjS1_S1_jj_idxValue_g];
	add.u64 	%rd13, %rd12, %rd9;
	st.global.u32 	[%rd13+0], %r5;
$Lt_1_2562:
	.loc	4	59	0
	exit;
$LDWend__Z14binning_kerneljP20ReconstructionSamplePjS1_S1_jj:
	} // _Z14binning_kerneljP20ReconstructionSamplePjS1_S1_jj

	.entry _Z14reorder_kerneliPjP20ReconstructionSample17sampleArrayStruct (
		.param .s32 __cudaparm__Z14reorder_kerneliPjP20ReconstructionSample17sampleArrayStruct_n,
		.param .u64 __cudaparm__Z14reorder_kerneliPjP20ReconstructionSample17sampleArrayStruct_idxValue_g,
		.param .u64 __cudaparm__Z14reorder_kerneliPjP20ReconstructionSample17sampleArrayStruct_samples_g,
		.param .align 8 .b8 __cudaparm__Z14reorder_kerneliPjP20ReconstructionSample17sampleArrayStruct_sortedSampleSoA_g[16])
	{
	.reg .u32 %r<9>;
	.reg .u64 %rd<16>;
	.reg .f32 %f<8>;
	.reg .pred %p<3>;
	.loc	4	61	0
$LDWbegin__Z14reorder_kerneliPjP20ReconstructionSample17sampleArrayStruct:
	mov.u32 	%r1, %ctaid.x;
	mov.u32 	%r2, %ntid.x;
	mul.lo.u32 	%r3, %r1, %r2;
	mov.u32 	%r4, %tid.x;
	add.u32 	%r5, %r4, %r3;
	ld.param.u32 	%r6, [__cudaparm__Z14reorder_kerneliPjP20ReconstructionSample17sampleArrayStruct_n];
	setp.le.u32 	%p1, %r6, %r5;
	@%p1 bra 	$Lt_2_1026;
	.loc	4	67	0
	cvt.u64.u32 	%rd1, %r5;
	ld.param.u64 	%rd2, [__cudaparm__Z14reorder_kerneliPjP20ReconstructionSample17sampleArrayStruct_idxValue_g];
	mul.wide.u32 	%rd3, %r5, 4;
	add.u64 	%rd4, %rd2, %rd3;
	ld.global.u32 	%r7, [%rd4+0];
	.loc	4	68	0
	ld.param.u64 	%rd5, [__cudaparm__Z14reorder_kerneliPjP20ReconstructionSample17sampleArrayStruct_samples_g];
	cvt.u64.u32 	%rd6, %r7;
	mul.wide.u32 	%rd7, %r7, 24;
	add.u64 	%rd8, %rd5, %rd7;
	ld.global.f32 	%f1, [%rd8+4];
	ld.global.f32 	%f2, [%rd8+8];
	ld.global.f32 	%f3, [%rd8+12];
	ld.global.f32 	%f4, [%rd8+16];
	ld.global.f32 	%f5, [%rd8+20];
	.loc	4	80	0
	ld.param.u64 	%rd9, [__cudaparm__Z14reorder_kerneliPjP20ReconstructionSample17sampleArrayStruct_sortedSampleSoA_g+0];
	mul.wide.u32 	%rd10, %r5, 8;
	add.u64 	%rd11, %rd9, %rd10;
	ld.global.f32 	%f6, [%rd8+0];
	st.global.v2.f32 	[%rd11+0], {%f6,%f1};
	.loc	4	81	0
	ld.param.u64 	%rd12, [__cudaparm__Z14reorder_kerneliPjP20ReconstructionSample17sampleArrayStruct_sortedSampleSoA_g+8];
	mul.wide.u32 	%rd13, %r5, 16;
	add.u64 	%rd14, %rd12, %rd13;
	st.global.v4.f32 	[%rd14+0], {%f2,%f3,%f4,%f5};
$Lt_2_1026:
	.loc	4	83	0
	exit;
$LDWend__Z14reorder_kerneliPjP20ReconstructionSample17sampleArrayStruct:
	} // _Z14reorder_kerneliPjP20ReconstructionSample17sampleArrayStruct
	.const .f32 cutoff2_c;
	.const .f32 cutoff_c;
	.const .f32 _1overCutoff2_c;

	.entry _Z12gridding_GPU17sampleArrayStructPjP6float2Pff (
		.param .align 8 .b8 __cudaparm__Z12gridding_GPU17sampleArrayStructPjP6float2Pff_sortedSampleSoA_g[16],
		.param .u64 __cudaparm__Z12gridding_GPU17sampleArrayStructPjP6float2Pff_binStartAddr_g,
		.param .u64 __cudaparm__Z12gridding_GPU17sampleArrayStructPjP6float2Pff_gridData_g,
		.param .u64 __cudaparm__Z12gridding_GPU17sampleArrayStructPjP6float2Pff_sampleDensity_g,
		.param .f32 __cudaparm__Z12gridding_GPU17sampleArrayStructPjP6float2Pff_beta)
	{
	.reg .u32 %r<89>;
	.reg .u64 %rd<67>;
	.reg .f32 %f<233>;
	.reg .f64 %fd<32>;
	.reg .pred %p<21>;
	.shared .align 4 .b8 __cuda___cuda_local_var_37208_33_non_const_sdc_s140[256];
	.shared .align 4 .b8 __cuda___cuda_local_var_37206_33_non_const_ky_s396[256];
	.shared .align 4 .b8 __cuda___cuda_local_var_37204_33_non_const_imag_s652[256];
	.shared .align 4 .b8 __cuda___cuda_local_var_37207_33_non_const_kz_s908[256];
	.shared .align 4 .b8 __cuda___cuda_local_var_37205_33_non_const_kx_s1164[256];
	.shared .align 4 .b8 __cuda___cuda_local_var_37203_33_non_const_real_s1420[256];
	.loc	4	109	0
$LDWbegin__Z12gridding_GPU17sampleArrayStructPjP6float2Pff:
	mov.u32 	%r1, %ntid.x;
	mov.u32 	%r2, %ctaid.x;
	mul.lo.u32 	%r3, %r2, %r1;
	add.u32 	%r4, %r3, %r1;
	cvt.rn.f32.u32 	%f1, %r4;
	ld.const.f32 	%f2, [cutoff_c];
	add.f32 	%f3, %f1, %f2;
	cvt.rzi.s32.f32 	%r5, %f3;
	ld.const.s32 	%r6, [gridSize_c+0];
	setp.lt.s32 	%p1, %r5, %r6;
	@%p1 bra 	$Lt_3_12802;
	.loc	4	134	0
	sub.s32 	%r7, %r6, 1;
	bra.uni 	$Lt_3_12546;
$Lt_3_12802:
	mov.s32 	%r7, %r5;
$Lt_3_12546:
	mov.u32 	%r8, %ntid.y;
	ld.const.u32 	%r9, [gridSize_c+4];
	div.u32 	%r10, %r9, %r8;
	mov.u32 	%r11, %ctaid.y;
	rem.u32 	%r12, %r11, %r10;
	mul.lo.u32 	%r13, %r12, %r8;
	add.u32 	%r14, %r13, %r8;
	cvt.rn.f32.u32 	%f4, %r14;
	add.f32 	%f5, %f4, %f2;
	cvt.rzi.s32.f32 	%r15, %f5;
	setp.lt.s32 	%p2, %r15, %r9;
	@%p2 bra 	$Lt_3_13314;
	.loc	4	139	0
	sub.s32 	%r16, %r9, 1;
	bra.uni 	$Lt_3_13058;
$Lt_3_13314:
	mov.s32 	%r16, %r15;
$Lt_3_13058:
	div.u32 	%r17, %r11, %r10;
	mov.u32 	%r18, %ntid.z;
	mul.lo.u32 	%r19, %r17, %r18;
	add.u32 	%r20, %r19, %r18;
	mul.lo.u32 	%r21, %r20, 4;
	cvt.rn.f32.u32 	%f6, %r21;
	add.f32 	%f7, %f6, %f2;
	cvt.rzi.s32.f32 	%r22, %f7;
	ld.const.s32 	%r23, [gridSize_c+8];
	setp.lt.s32 	%p3, %r22, %r23;
	@%p3 bra 	$Lt_3_13826;
	.loc	4	144	0
	sub.s32 	%r24, %r23, 1;
	bra.uni 	$Lt_3_13570;
$Lt_3_13826:
	mov.s32 	%r24, %r22;
$Lt_3_13570:
	.loc	4	171	0
	cvt.rpi.f32.f32 	%f8, %f2;
	mul.lo.u32 	%r25, %r19, 4;
	cvt.rn.f32.s32 	%f9, %r25;
	sub.f32 	%f10, %f9, %f8;
	cvt.rzi.s32.f32 	%r26, %f10;
	mov.s32 	%r27, 0;
	max.s32 	%r28, %r26, %r27;
	mov.s32 	%r29, %r28;
	mov.u32 	%r30, %tid.x;
	add.u32 	%r31, %r3, %r30;
	mov.u32 	%r32, %tid.y;
	add.u32 	%r33, %r13, %r32;
	mov.u32 	%r34, %tid.z;
	add.u32 	%r35, %r25, %r34;
	setp.lt.s32 	%p4, %r24, %r28;
	@%p4 bra 	$Lt_3_20738;
	cvt.rn.f32.s32 	%f11, %r3;
	sub.f32 	%f12, %f11, %f8;
	cvt.rzi.s32.f32 	%r36, %f12;
	mov.s32 	%r37, 0;
	max.s32 	%r38, %r36, %r37;
	mul.lo.u32 	%r39, %r34, %r8;
	add.u32 	%r40, %r39, %r32;
	mul.lo.u32 	%r41, %r40, %r1;
	add.u32 	%r42, %r41, %r30;
	add.u32 	%r43, %r35, %r18;
	add.u32 	%r44, %r43, %r18;
	add.u32 	%r45, %r44, %r18;
	sub.s32 	%r46, %r24, %r28;
	add.s32 	%r47, %r46, 1;
	add.s32 	%r48, %r24, 1;
	cvt.rn.f32.s32 	%f13, %r13;
	sub.f32 	%f14, %f13, %f8;
	cvt.rzi.s32.f32 	%r49, %f14;
	mov.s32 	%r50, 0;
	max.s32 	%r51, %r49, %r50;
	setp.ge.s32 	%p5, %r16, %r51;
	ld.const.s32 	%r52, [size_xy_c];
	mov.f32 	%f15, 0f00000000;    	// 0
	mov.f32 	%f16, 0f00000000;    	// 0
	mov.f32 	%f17, 0f00000000;    	// 0
	mov.f32 	%f18, 0f00000000;    	// 0
	mov.f32 	%f19, 0f00000000;    	// 0
	mov.f32 	%f20, 0f00000000;    	// 0
	mov.f32 	%f21, 0f00000000;    	// 0
	mov.f32 	%f22, 0f00000000;    	// 0
	mov.f32 	%f23, 0f00000000;    	// 0
	mov.f32 	%f24, 0f00000000;    	// 0
	mov.f32 	%f25, 0f00000000;    	// 0
	mov.f32 	%f26, 0f00000000;    	// 0
	mov.u64 	%rd1, __cuda___cuda_local_var_37208_33_non_const_sdc_s140;
	mov.u64 	%rd2, __cuda___cuda_local_var_37206_33_non_const_ky_s396;
	mov.u64 	%rd3, __cuda___cuda_local_var_37204_33_non_const_imag_s652;
	mov.u64 	%rd4, __cuda___cuda_local_var_37207_33_non_const_kz_s908;
	mov.u64 	%rd5, __cuda___cuda_local_var_37205_33_non_const_kx_s1164;
	mov.u64 	%rd6, __cuda___cuda_local_var_37203_33_non_const_real_s1420;
	mov.s32 	%r53, %r47;
$Lt_3_14594:
 //<loop> Loop body line 171, nesting depth: 1, estimated iterations: unknown
	.loc	4	172	0
	mov.s32 	%r54, %r51;
	@!%p5 bra 	$Lt_3_14850;
 //<loop> Part of loop body line 171, head labeled $Lt_3_14594
	sub.s32 	%r55, %r16, %r51;
	add.s32 	%r56, %r55, 1;
	add.s32 	%r57, %r16, 1;
	ld.param.u64 	%rd7, [__cudaparm__Z12gridding_GPU17sampleArrayStructPjP6float2Pff_binStartAddr_g];
	mul.lo.s32 	%r58, %r51, %r6;
	cvt.s64.s32 	%rd8, %r58;
	mul.lo.s32 	%r59, %r29, %r52;
	cvt.s64.s32 	%rd9, %r59;
	add.u64 	%rd10, %rd8, %rd9;
	mul.lo.u64 	%rd11, %rd10, 4;
	cvt.s64.s32 	%rd12, %r6;
	mul.wide.s32 	%rd13, %r6, 4;
	cvt.s64.s32 	%rd14, %r7;
	mul.wide.s32 	%rd15, %r7, 4;
	add.s64 	%rd16, %rd7, %rd15;
	add.s64 	%rd17, %rd11, %rd16;
	add.u64 	%rd18, %rd11, %rd7;
	cvt.s64.s32 	%rd19, %r38;
	mul.wide.s32 	%rd20, %r38, 4;
	add.u64 	%rd21, %rd18, %rd20;
 //<loop> Part of loop body line 171, head labeled $Lt_3_14594
	mov.s32 	%r60, %r56;
$Lt_3_15362:
 //<loop> Loop body line 172, nesting depth: 2, estimated iterations: unknown
	.loc	4	174	0
	ldu.global.u32 	%r61, [%rd21+0];
	.loc	4	175	0
	ldu.global.u32 	%r62, [%rd17+4];
	sub.u32 	%r63, %r62, %r61;
	add.u32 	%r64, %r63, 63;
	shr.u32 	%r65, %r64, 6;
	mov.u32 	%r66, 0;
	setp.eq.u32 	%p6, %r65, %r66;
	@%p6 bra 	$Lt_3_15618;
 //<loop> Part of loop body line 172, head labeled $Lt_3_15362
	mov.s32 	%r67, %r65;
	mov.s32 	%r68, 0;
 //<loop> Part of loop body line 172, head labeled $Lt_3_15362
	mov.s32 	%r69, %r67;
$Lt_3_16130:
 //<loop> Loop body line 175, nesting depth: 3, estimated iterations: unknown
	.loc	4	180	0
	bar.sync 	0;
	shl.b32 	%r70, %r68, 6;
	sub.s32 	%r71, %r63, %r70;
	mov.u32 	%r72, 64;
	min.u32 	%r73, %r71, %r72;
	setp.le.s32 	%p7, %r73, %r42;
	@%p7 bra 	$Lt_3_16386;
 //<loop> Part of loop body line 175, head labeled $Lt_3_16130
	.loc	4	185	0
	add.s32 	%r74, %r70, %r42;
	cvt.s64.s32 	%rd22, %r42;
	mul.wide.s32 	%rd23, %r42, 4;
	add.u32 	%r75, %r74, %r61;
	cvt.u64.u32 	%rd24, %r75;
	ld.param.u64 	%rd25, [__cudaparm__Z12gridding_GPU17sampleArrayStructPjP6float2Pff_sortedSampleSoA_g+0];
	mul.wide.u32 	%rd26, %r75, 8;
	add.u64 	%rd27, %rd25, %rd26;
	ld.global.v2.f32 	{%f27,%f28}, [%rd27+0];
	add.u64 	%rd28, %rd23, %rd6;
	st.shared.f32 	[%rd28+0], %f27;
	.loc	4	186	0
	add.u64 	%rd29, %rd23, %rd3;
	st.shared.f32 	[%rd29+0], %f28;
	.loc	4	187	0
	ld.param.u64 	%rd30, [__cudaparm__Z12gridding_GPU17sampleArrayStructPjP6float2Pff_sortedSampleSoA_g+8];
	mul.wide.u32 	%rd31, %r75, 16;
	add.u64 	%rd32, %rd30, %rd31;
	ld.global.v4.f32 	{%f29,%f30,%f31,%f32}, [%rd32+0];
	add.u64 	%rd33, %rd23, %rd5;
	st.shared.f32 	[%rd33+0], %f29;
	.loc	4	188	0
	add.u64 	%rd34, %rd23, %rd2;
	st.shared.f32 	[%rd34+0], %f30;
	.loc	4	189	0
	add.u64 	%rd35, %rd23, %rd4;
	st.shared.f32 	[%rd35+0], %f31;
	.loc	4	190	0
	add.u64 	%rd36, %rd23, %rd1;
	st.shared.f32 	[%rd36+0], %f32;
$Lt_3_16386:
 //<loop> Part of loop body line 175, head labeled $Lt_3_16130
	.loc	4	192	0
	bar.sync 	0;
	mov.u32 	%r76, 0;
	setp.le.s32 	%p8, %r73, %r76;
	@%p8 bra 	$Lt_3_16898;
 //<loop> Part of loop body line 175, head labeled $Lt_3_16130
	mov.s32 	%r77, %r73;
	mov.s64 	%rd37, 0;
	mov.s32 	%r78, 0;
 //<loop> Part of loop body line 175, head labeled $Lt_3_16130
	mov.s32 	%r79, %r77;
$Lt_3_17410:
 //<loop> Loop body line 192, nesting depth: 4, estimated iterations: unknown
	.loc	4	195	0
	add.u64 	%rd38, %rd37, %rd6;
	ld.shared.f32 	%f33, [%rd38+0];
	.loc	4	196	0
	add.u64 	%rd39, %rd37, %rd3;
	ld.shared.f32 	%f34, [%rd39+0];
	.loc	4	197	0
	add.u64 	%rd40, %rd37, %rd1;
	ld.shared.f32 	%f35, [%rd40+0];
	.loc	4	195	0
	cvt.f64.f32 	%fd1, %f33;
	mov.f64 	%fd2, 0d0000000000000000;	// 0
	setp.neu.f64 	%p9, %fd1, %fd2;
	@%p9 bra 	$L_3_12290;
 //<loop> Part of loop body line 192, head labeled $Lt_3_17410
	cvt.f64.f32 	%fd3, %f34;
	mov.f64 	%fd4, 0d0000000000000000;	// 0
	setp.neu.f64 	%p10, %fd3, %fd4;
	@!%p10 bra 	$Lt_3_22018;
$L_3_12290:
 //<loop> Part of loop body line 192, head labeled $Lt_3_17410
	cvt.f64.f32 	%fd5, %f35;
	mov.f64 	%fd6, 0d0000000000000000;	// 0
	setp.neu.f64 	%p11, %fd5, %fd6;
	@!%p11 bra 	$Lt_3_22018;
 //<loop> Part of loop body line 192, head labeled $Lt_3_17410
	cvt.rn.f32.s32 	%f36, %r31;
	add.u64 	%rd41, %rd37, %rd5;
	add.u64 	%rd42, %rd37, %rd2;
	add.u64 	%rd43, %rd37, %rd4;
	ld.shared.f32 	%f37, [%rd41+0];
	ld.shared.f32 	%f38, [%rd42+0];
	ld.shared.f32 	%f39, [%rd43+0];
	cvt.rn.f32.s32 	%f40, %r33;
	sub.f32 	%f41, %f37, %f36;
	sub.f32 	%f42, %f38, %f40;
	cvt.rn.f32.s32 	%f43, %r35;
	mul.f32 	%f44, %f41, %f41;
	sub.f32 	%f45, %f39, %f43;
	fma.rn.f32 	%f46, %f42, %f42, %f44;
	fma.rn.f32 	%f47, %f45, %f45, %f46;
	ld.const.f32 	%f48, [cutoff2_c];
	setp.lt.f32 	%p12, %f47, %f48;
	@!%p12 bra 	$Lt_3_17666;
 //<loop> Part of loop body line 192, head labeled $Lt_3_17410
	.loc	4	205	0
	mov.f64 	%fd7, 0d3ff0000000000000;	// 1
	ld.const.f32 	%f49, [_1overCutoff2_c];
	mul.f32 	%f50, %f49, %f47;
	cvt.f64.f32 	%fd8, %f50;
	sub.f64 	%fd9, %fd7, %fd8;
	cvt.rn.f32.f64 	%f51, %fd9;
	.loc	4	92	0
	sqrt.rn.f32 	%f52, %f51;
	ld.param.f32 	%f53, [__cudaparm__Z12gridding_GPU17sampleArrayStructPjP6float2Pff_beta];
	mul.f32 	%f54, %f53, %f52;
	mul.f32 	%f55, %f54, %f54;
	mov.f32 	%f56, 0f4eabb80d;    	// 1.44048e+09
	mov.f32 	%f57, 0f4daa0fb4;    	// 3.56644e+08
	mov.f32 	%f58, 0f4ba51cab;    	// 2.16416e+07
	mov.f32 	%f59, 0f490b90d2;    	// 571661
	mov.f32 	%f60, 0f4601cfb4;    	// 8307.93
	mov.f32 	%f61, 0f4296de12;    	// 75.4337
	mov.f32 	%f62, 0f3eed1856;    	// 0.463076
	mov.f32 	%f63, 0f3b04c525;    	// 0.00202591
	mov.f32 	%f64, 0f36dbbbe8;    	// 6.54858e-06
	mov.f32 	%f65, 0f3289a1c8;    	// 1.60225e-08
	mov.f32 	%f66, 0f2e0459d5;    	// 3.00931e-11
	mov.f32 	%f67, 0f2943f69c;    	// 4.35126e-14
	mov.f32 	%f68, 0f245d1a51;    	// 4.7944e-17
	mov.f32 	%f69, 0f1f33c9a6;    	// 3.80715e-20
	mov.f32 	%f70, 0f19cba943;    	// 2.10581e-23
	fma.rn.f32 	%f71, %f70, %f55, %f69;
	fma.rn.f32 	%f72, %f55, %f71, %f68;
	fma.rn.f32 	%f73, %f55, %f72, %f67;
	fma.rn.f32 	%f74, %f55, %f73, %f66;
	fma.rn.f32 	%f75, %f55, %f74, %f65;
	fma.rn.f32 	%f76, %f55, %f75, %f64;
	fma.rn.f32 	%f77, %f55, %f76, %f63;
	fma.rn.f32 	%f78, %f55, %f77, %f62;
	fma.rn.f32 	%f79, %f55, %f78, %f61;
	fma.rn.f32 	%f80, %f55, %f79, %f60;
	fma.rn.f32 	%f81, %f55, %f80, %f59;
	fma.rn.f32 	%f82, %f55, %f81, %f58;
	fma.rn.f32 	%f83, %f55, %f82, %f57;
	fma.rn.f32 	%f84, %f55, %f83, %f56;
	.loc	4	206	0
	neg.f32 	%f85, %f84;
	mov.f32 	%f86, 0fc5404782;    	// -3076.47
	add.f32 	%f87, %f55, %f86;
	mov.f32 	%f88, 0f4a542c9d;    	// 3.47626e+06
	fma.rn.f32 	%f89, %f55, %f87, %f88;
	mov.f32 	%f90, 0fceabb80d;    	// -1.44048e+09
	fma.rn.f32 	%f91, %f55, %f89, %f90;
	div.approx.f32 	%f92, %f85, %f91;
	mul.f32 	%f93, %f92, %f35;
	fma.rn.f32 	%f26, %f33, %f93, %f26;
	.loc	4	207	0
	fma.rn.f32 	%f25, %f34, %f93, %f25;
	.loc	4	208	0
	cvt.f64.f32 	%fd10, %f24;
	mov.f64 	%fd11, 0d3ff0000000000000;	// 1
	add.f64 	%fd12, %fd10, %fd11;
	cvt.rn.f32.f64 	%f24, %fd12;
$Lt_3_17666:
 //<loop> Part of loop body line 192, head labeled $Lt_3_17410
	cvt.rn.f32.s32 	%f94, %r43;
	sub.f32 	%f95, %f39, %f94;
	fma.rn.f32 	%f96, %f95, %f95, %f46;
	setp.lt.f32 	%p13, %f96, %f48;
	@!%p13 bra 	$Lt_3_18178;
 //<loop> Part of loop body line 192, head labeled $Lt_3_17410
	.loc	4	213	0
	mov.f64 	%fd13, 0d3ff0000000000000;	// 1
	ld.const.f32 	%f97, [_1overCutoff2_c];
	mul.f32 	%f98, %f97, %f96;
	cvt.f64.f32 	%fd14, %f98;
	sub.f64 	%fd15, %fd13, %fd14;
	cvt.rn.f32.f64 	%f99, %fd15;
	.loc	4	92	0
	sqrt.rn.f32 	%f100, %f99;
	ld.param.f32 	%f101, [__cudaparm__Z12gridding_GPU17sampleArrayStructPjP6float2Pff_beta];
	mul.f32 	%f102, %f101, %f100;
	mul.f32 	%f103, %f102, %f102;
	mov.f32 	%f104, 0f4eabb80d;   	// 1.44048e+09
	mov.f32 	%f105, 0f4daa0fb4;   	// 3.56644e+08
	mov.f32 	%f106, 0f4ba51cab;   	// 2.16416e+07
	mov.f32 	%f107, 0f490b90d2;   	// 571661
	mov.f32 	%f108, 0f4601cfb4;   	// 8307.93
	mov.f32 	%f109, 0f4296de12;   	// 75.4337
	mov.f32 	%f110, 0f3eed1856;   	// 0.463076
	mov.f32 	%f111, 0f3b04c525;   	// 0.00202591
	mov.f32 	%f112, 0f36dbbbe8;   	// 6.54858e-06
	mov.f32 	%f113, 0f3289a1c8;   	// 1.60225e-08
	mov.f32 	%f114, 0f2e0459d5;   	// 3.00931e-11
	mov.f32 	%f115, 0f2943f69c;   	// 4.35126e-14
	mov.f32 	%f116, 0f245d1a51;   	// 4.7944e-17
	mov.f32 	%f117, 0f1f33c9a6;   	// 3.80715e-20
	mov.f32 	%f118, 0f19cba943;   	// 2.10581e-23
	fma.rn.f32 	%f119, %f118, %f103, %f117;
	fma.rn.f32 	%f120, %f103, %f119, %f116;
	fma.rn.f32 	%f121, %f103, %f120, %f115;
	fma.rn.f32 	%f122, %f103, %f121, %f114;
	fma.rn.f32 	%f123, %f103, %f122, %f113;
	fma.rn.f32 	%f124, %f103, %f123, %f112;
	fma.rn.f32 	%f125, %f103, %f124, %f111;
	fma.rn.f32 	%f126, %f103, %f125, %f110;
	fma.rn.f32 	%f127, %f103, %f126, %f109;
	fma.rn.f32 	%f128, %f103, %f127, %f108;
	fma.rn.f32 	%f129, %f103, %f128, %f107;
	fma.rn.f32 	%f130, %f103, %f129, %f106;
	fma.rn.f32 	%f131, %f103, %f130, %f105;
	fma.rn.f32 	%f84, %f103, %f131, %f104;
	.loc	4	214	0
	neg.f32 	%f85, %f84;
	mov.f32 	%f132, 0fc5404782;   	// -3076.47
	add.f32 	%f133, %f103, %f132;
	mov.f32 	%f134, 0f4a542c9d;   	// 3.47626e+06
	fma.rn.f32 	%f135, %f103, %f133, %f134;
	mov.f32 	%f136, 0fceabb80d;   	// -1.44048e+09
	fma.rn.f32 	%f137, %f103, %f135, %f136;
	div.approx.f32 	%f138, %f85, %f137;
	mul.f32 	%f139, %f138, %f35;
	fma.rn.f32 	%f23, %f33, %f139, %f23;
	.loc	4	215	0
	fma.rn.f32 	%f22, %f34, %f139, %f22;
	.loc	4	216	0
	cvt.f64.f32 	%fd16, %f21;
	mov.f64 	%fd17, 0d3ff0000000000000;	// 1
	add.f64 	%fd18, %fd16, %fd17;
	cvt.rn.f32.f64 	%f21, %fd18;
$Lt_3_18178:
 //<loop> Part of loop body line 192, head labeled $Lt_3_17410
	cvt.rn.f32.s32 	%f140, %r44;
	sub.f32 	%f141, %f39, %f140;
	fma.rn.f32 	%f142, %f141, %f141, %f46;
	setp.lt.f32 	%p14, %f142, %f48;
	@!%p14 bra 	$Lt_3_18690;
 //<loop> Part of loop body line 192, head labeled $Lt_3_17410
	.loc	4	221	0
	mov.f64 	%fd19, 0d3ff0000000000000;	// 1
	ld.const.f32 	%f143, [_1overCutoff2_c];
	mul.f32 	%f144, %f143, %f142;
	cvt.f64.f32 	%fd20, %f144;
	sub.f64 	%fd21, %fd19, %fd20;
	cvt.rn.f32.f64 	%f145, %fd21;
	.loc	4	92	0
	sqrt.rn.f32 	%f146, %f145;
	ld.param.f32 	%f147, [__cudaparm__Z12gridding_GPU17sampleArrayStructPjP6float2Pff_beta];
	mul.f32 	%f148, %f147, %f146;
	mul.f32 	%f149, %f148, %f148;
	mov.f32 	%f150, 0f4eabb80d;   	// 1.44048e+09
	mov.f32 	%f151, 0f4daa0fb4;   	// 3.56644e+08
	mov.f32 	%f152, 0f4ba51cab;   	// 2.16416e+07
	mov.f32 	%f153, 0f490b90d2;   	// 571661
	mov.f32 	%f154, 0f4601cfb4;   	// 8307.93
	mov.f32 	%f155, 0f4296de12;   	// 75.4337
	mov.f32 	%f156, 0f3eed1856;   	// 0.463076
	mov.f32 	%f157, 0f3b04c525;   	// 0.00202591
	mov.f32 	%f158, 0f36dbbbe8;   	// 6.54858e-06
	mov.f32 	%f159, 0f3289a1c8;   	// 1.60225e-08
	mov.f32 	%f160, 0f2e0459d5;   	// 3.00931e-11
	mov.f32 	%f161, 0f2943f69c;   	// 4.35126e-14
	mov.f32 	%f162, 0f245d1a51;   	// 4.7944e-17
	mov.f32 	%f163, 0f1f33c9a6;   	// 3.80715e-20
	mov.f32 	%f164, 0f19cba943;   	// 2.10581e-23
	fma.rn.f32 	%f165, %f164, %f149, %f163;
	fma.rn.f32 	%f166, %f149, %f165, %f162;
	fma.rn.f32 	%f167, %f149, %f166, %f161;
	fma.rn.f32 	%f168, %f149, %f167, %f160;
	fma.rn.f32 	%f169, %f149, %f168, %f159;
	fma.rn.f32 	%f170, %f149, %f169, %f158;
	fma.rn.f32 	%f171, %f149, %f170, %f157;
	fma.rn.f32 	%f172, %f149, %f171, %f156;
	fma.rn.f32 	%f173, %f149, %f172, %f155;
	fma.rn.f32 	%f174, %f149, %f173, %f154;
	fma.rn.f32 	%f175, %f149, %f174, %f153;
	fma.rn.f32 	%f176, %f149, %f175, %f152;
	fma.rn.f32 	%f177, %f149, %f176, %f151;
	fma.rn.f32 	%f84, %f149, %f177, %f150;
	.loc	4	222	0
	neg.f32 	%f85, %f84;
	mov.f32 	%f178, 0fc5404782;   	// -3076.47
	add.f32 	%f179, %f149, %f178;
	mov.f32 	%f180, 0f4a542c9d;   	// 3.47626e+06
	fma.rn.f32 	%f181, %f149, %f179, %f180;
	mov.f32 	%f182, 0fceabb80d;   	// -1.44048e+09
	fma.rn.f32 	%f183, %f149, %f181, %f182;
	div.approx.f32 	%f184, %f85, %f183;
	mul.f32 	%f185, %f184, %f35;
	fma.rn.f32 	%f20, %f33, %f185, %f20;
	.loc	4	223	0
	fma.rn.f32 	%f19, %f34, %f185, %f19;
	.loc	4	224	0
	cvt.f64.f32 	%fd22, %f18;
	mov.f64 	%fd23, 0d3ff0000000000000;	// 1
	add.f64 	%fd24, %fd22, %fd23;
	cvt.rn.f32.f64 	%f18, %fd24;
$Lt_3_18690:
 //<loop> Part of loop body line 192, head labeled $Lt_3_17410
	cvt.rn.f32.s32 	%f186, %r45;
	sub.f32 	%f187, %f39, %f186;
	fma.rn.f32 	%f188, %f187, %f187, %f46;
	setp.lt.f32 	%p15, %f188, %f48;
	@!%p15 bra 	$Lt_3_22018;
 //<loop> Part of loop body line 192, head labeled $Lt_3_17410
	.loc	4	229	0
	mov.f64 	%fd25, 0d3ff0000000000000;	// 1
	ld.const.f32 	%f189, [_1overCutoff2_c];
	mul.f32 	%f190, %f189, %f188;
	cvt.f64.f32 	%fd26, %f190;
	sub.f64 	%fd27, %fd25, %fd26;
	cvt.rn.f32.f64 	%f191, %fd27;
	.loc	4	92	0
	sqrt.rn.f32 	%f192, %f191;
	ld.param.f32 	%f193, [__cudaparm__Z12gridding_GPU17sampleArrayStructPjP6float2Pff_beta];
	mul.f32 	%f194, %f193, %f192;
	mul.f32 	%f195, %f194, %f194;
	mov.f32 	%f196, 0f4eabb80d;   	// 1.44048e+09
	mov.f32 	%f197, 0f4daa0fb4;   	// 3.56644e+08
	mov.f32 	%f198, 0f4ba51cab;   	// 2.16416e+07
	mov.f32 	%f199, 0f490b90d2;   	// 571661
	mov.f32 	%f200, 0f4601cfb4;   	// 8307.93
	mov.f32 	%f201, 0f4296de12;   	// 75.4337
	mov.f32 	%f202, 0f3eed1856;   	// 0.463076
	mov.f32 	%f203, 0f3b04c525;   	// 0.00202591
	mov.f32 	%f204, 0f36dbbbe8;   	// 6.54858e-06
	mov.f32 	%f205, 0f3289a1c8;   	// 1.60225e-08
	mov.f32 	%f206, 0f2e0459d5;   	// 3.00931e-11
	mov.f32 	%f207, 0f2943f69c;   	// 4.35126e-14
	mov.f32 	%f208, 0f245d1a51;   	// 4.7944e-17
	mov.f32 	%f209, 0f1f33c9a6;   	// 3.80715e-20
	mov.f32 	%f210, 0f19cba943;   	// 2.10581e-23
	fma.rn.f32 	%f211, %f210, %f195, %f209;
	fma.rn.f32 	%f212, %f195, %f211, %f208;
	fma.rn.f32 	%f213, %f195, %f212, %f207;
	fma.rn.f32 	%f214, %f195, %f213, %f206;
	fma.rn.f32 	%f215, %f195, %f214, %f205;
	fma.rn.f32 	%f216, %f195, %f215, %f204;
	fma.rn.f32 	%f217, %f195, %f216, %f203;
	fma.rn.f32 	%f218, %f195, %f217, %f202;
	fma.rn.f32 	%f219, %f195, %f218, %f201;
	fma.rn.f32 	%f220, %f195, %f219, %f200;
	fma.rn.f32 	%f221, %f195, %f220, %f199;
	fma.rn.f32 	%f222, %f195, %f221, %f198;
	fma.rn.f32 	%f223, %f195, %f222, %f197;
	fma.rn.f32 	%f84, %f195, %f223, %f196;
	.loc	4	230	0
	neg.f32 	%f85, %f84;
	mov.f32 	%f224, 0fc5404782;   	// -3076.47
	add.f32 	%f225, %f195, %f224;
	mov.f32 	%f226, 0f4a542c9d;   	// 3.47626e+06
	fma.rn.f32 	%f227, %f195, %f225, %f226;
	mov.f32 	%f228, 0fceabb80d;   	// -1.44048e+09
	fma.rn.f32 	%f229, %f195, %f227, %f228;
	div.approx.f32 	%f230, %f85, %f229;
	mul.f32 	%f231, %f230, %f35;
	fma.rn.f32 	%f17, %f33, %f231, %f17;
	.loc	4	231	0
	fma.rn.f32 	%f16, %f34, %f231, %f16;
	.loc	4	232	0
	cvt.f64.f32 	%fd28, %f15;
	mov.f64 	%fd29, 0d3ff0000000000000;	// 1
	add.f64 	%fd30, %fd28, %fd29;
	cvt.rn.f32.f64 	%f15, %fd30;
$Lt_3_22018:
$L_3_11778:
 //<loop> Part of loop body line 192, head labeled $Lt_3_17410
	.loc	4	227	0
	add.s32 	%r78, %r78, 1;
	add.u64 	%rd37, %rd37, 4;
	setp.ne.s32 	%p16, %r78, %r73;
	@%p16 bra 	$Lt_3_17410;
$Lt_3_16898:
 //<loop> Part of loop body line 175, head labeled $Lt_3_16130
	add.s32 	%r68, %r68, 1;
	setp.ne.u32 	%p17, %r68, %r65;
	@%p17 bra 	$Lt_3_16130;
$Lt_3_15618:
 //<loop> Part of loop body line 172, head labeled $Lt_3_15362
	add.s32 	%r54, %r54, 1;
	add.s64 	%rd17, %rd17, %rd13;
	add.u64 	%rd21, %rd13, %rd21;
	setp.ne.s32 	%p18, %r57, %r54;
	@%p18 bra 	$Lt_3_15362;
$Lt_3_14850:
 //<loop> Part of loop body line 171, head labeled $Lt_3_14594
	add.s32 	%r29, %r29, 1;
	setp.ne.s32 	%p19, %r48, %r29;
	@%p19 bra 	$Lt_3_14594;
	bra.uni 	$Lt_3_14082;
$Lt_3_20738:
	ld.const.s32 	%r52, [size_xy_c];
	mov.f32 	%f15, 0f00000000;    	// 0
	mov.f32 	%f16, 0f00000000;    	// 0
	mov.f32 	%f17, 0f00000000;    	// 0
	mov.f32 	%f18, 0f00000000;    	// 0
	mov.f32 	%f19, 0f00000000;    	// 0
	mov.f32 	%f20, 0f00000000;    	// 0
	mov.f32 	%f21, 0f00000000;    	// 0
	mov.f32 	%f22, 0f00000000;    	// 0
	mov.f32 	%f23, 0f00000000;    	// 0
	mov.f32 	%f24, 0f00000000;    	// 0
	mov.f32 	%f25, 0f00000000;    	// 0
	mov.f32 	%f26, 0f00000000;    	// 0
$Lt_3_14082:
	.loc	4	240	0
	mul.lo.s32 	%r80, %r6, %r33;
	mul.lo.s32 	%r81, %r52, %r35;
	add.s32 	%r82, %r80, %r81;
	add.s32 	%r83, %r82, %r31;
	cvt.s64.s32 	%rd44, %r83;
	ld.param.u64 	%rd45, [__cudaparm__Z12gridding_GPU17sampleArrayStructPjP6float2Pff_gridData_g];
	mul.wide.s32 	%rd46, %r83, 8;
	add.u64 	%rd47, %rd45, %rd46;
	st.global.v2.f32 	[%rd47+0], {%f26,%f25};
	.loc	4	241	0
	ld.param.u64 	%rd48, [__cudaparm__Z12gridding_GPU17sampleArrayStructPjP6float2Pff_sampleDensity_g];
	mul.wide.s32 	%rd49, %r83, 4;
	add.u64 	%rd50, %rd48, %rd49;
	st.global.f32 	[%rd50+0], %f24;
	.loc	4	243	0
	mul.lo.u32 	%r84, %r52, %r18;
	add.u32 	%r85, %r83, %r84;
	cvt.s64.s32 	%rd51, %r85;
	mul.wide.s32 	%rd52, %r85, 8;
	add.u64 	%rd53, %rd45, %rd52;
	st.global.v2.f32 	[%rd53+0], {%f23,%f22};
	.loc	4	244	0
	mul.wide.s32 	%rd54, %r85, 4;
	add.u64 	%rd55, %rd48, %rd54;
	st.global.f32 	[%rd55+0], %f21;
	.loc	4	246	0
	add.u32 	%r86, %r84, %r85;
	cvt.s64.s32 	%rd56, %r86;
	mul.wide.s32 	%rd57, %r86, 8;
	add.u64 	%rd58, %rd45, %rd57;
	st.global.v2.f32 	[%rd58+0], {%f20,%f19};
	.loc	4	247	0
	mul.wide.s32 	%rd59, %r86, 4;
	add.u64 	%rd60, %rd48, %rd59;
	st.global.f32 	[%rd60+0], %f18;
	.loc	4	249	0
	add.u32 	%r87, %r84, %r86;
	cvt.s64.s32 	%rd61, %r87;
	mul.wide.s32 	%rd62, %r87, 8;
	add.u64 	%rd63, %rd45, %rd62;
	st.global.v2.f32 	[%rd63+0], {%f17,%f16};
	.loc	4	250	0
	mul.wide.s32 	%rd64, %r87, 4;
	add.u64 	%rd65, %rd48, %rd64;
	st.global.f32 	[%rd65+0], %f15;
	.loc	4	251	0
	exit;
$LDWend__Z12gridding_GPU17sampleArrayStructPjP6float2Pff:
	} // _Z12gridding_GPU17sampleArrayStructPjP6float2Pff



// ===== COMPILED SASS (sm_100) =====

	.target	sm_100

	.elftype	@"ET_EXEC"


//--------------------- .note.nv.tkinfo           --------------------------
	.section	.note.nv.tkinfo,"",@"SHT_NOTE"
	.sectionflags	@"SHF_NOTE_NV_TKINFO"
	.tkinfo
        /*0018*/ 	.word	0x00000002
        /*0030*/ 	.string	""
        /*0030*/ 	.string	"ptxas"
        /*0030*/ 	.string	"Cuda compilation tools, release 13.0, V13.0.88"
        /*0030*/ 	.string	"Build cuda_13.0.r13.0/compiler.36424714_0"
        /*0030*/ 	.string	"-arch sm_100 "



//--------------------- .note.nv.cuinfo           --------------------------
	.section	.note.nv.cuinfo,"",@"SHT_NOTE"
	.sectionflags	@"SHF_NOTE_NV_CUINFO"
        /*0018*/ 	.short	0x0002
        /*001a*/ 	.short	0x0014
        /*001c*/ 	.short	0x0082
	.zero		2


//--------------------- .nv.info                  --------------------------
	.section	.nv.info,"",@"SHT_CUDA_INFO"
	.align	4


	//----- nvinfo : EIATTR_REGCOUNT
	.align		4
        /*0000*/ 	.byte	0x04, 0x2f
        /*0002*/ 	.short	(.L_6 - .L_5)
	.align		4
.L_5:
        /*0004*/ 	.word	index@(_Z14binning_kerneljP20ReconstructionSamplePjS1_S1_jj)
        /*0008*/ 	.word	0x0000000d


	//----- nvinfo : EIATTR_FRAME_SIZE
	.align		4
.L_6:
        /*000c*/ 	.byte	0x04, 0x11
        /*000e*/ 	.short	(.L_8 - .L_7)
	.align		4
.L_7:
        /*0010*/ 	.word	index@(_Z14binning_kerneljP20ReconstructionSamplePjS1_S1_jj)
        /*0014*/ 	.word	0x00000000


	//----- nvinfo : EIATTR_REGCOUNT
	.align		4
.L_8:
        /*0018*/ 	.byte	0x04, 0x2f
        /*001a*/ 	.short	(.L_10 - .L_9)
	.align		4
.L_9:
        /*001c*/ 	.word	index@(_Z14reorder_kerneliPjP20ReconstructionSample17sampleArrayStruct)
        /*0020*/ 	.word	0x00000014


	//----- nvinfo : EIATTR_FRAME_SIZE
	.align		4
.L_10:
        /*0024*/ 	.byte	0x04, 0x11
        /*0026*/ 	.short	(.L_12 - .L_11)
	.align		4
.L_11:
        /*0028*/ 	.word	index@(_Z14reorder_kerneliPjP20ReconstructionSample17sampleArrayStruct)
        /*002c*/ 	.word	0x00000000


	//----- nvinfo : EIATTR_REGCOUNT
	.align		4
.L_12:
        /*0030*/ 	.byte	0x04, 0x2f
        /*0032*/ 	.short	(.L_14 - .L_13)
	.align		4
.L_13:
        /*0034*/ 	.word	index@(_Z12gridding_GPU17sampleArrayStructPjP6float2Pff)
        /*0038*/ 	.word	0x00000022


	//----- nvinfo : EIATTR_FRAME_SIZE
	.align		4
.L_14:
        /*003c*/ 	.byte	0x04, 0x11
        /*003e*/ 	.short	(.L_16 - .L_15)
	.align		4
.L_15:
        /*0040*/ 	.word	index@($__internal_0_$__cuda_sm20_sqrt_rn_f32_slowpath)
        /*0044*/ 	.word	0x00000000


	//----- nvinfo : EIATTR_FRAME_SIZE
	.align		4
.L_16:
        /*0048*/ 	.byte	0x04, 0x11
        /*004a*/ 	.short	(.L_18 - .L_17)
	.align		4
.L_17:
        /*004c*/ 	.word	index@(_Z12gridding_GPU17sampleArrayStructPjP6float2Pff)
        /*0050*/ 	.word	0x00000000


	//----- nvinfo : EIATTR_MIN_STACK_SIZE
	.align		4
.L_18:
        /*0054*/ 	.byte	0x04, 0x12
        /*0056*/ 	.short	(.L_20 - .L_19)
	.align		4
.L_19:
        /*0058*/ 	.word	index@(_Z12gridding_GPU17sampleArrayStructPjP6float2Pff)
        /*005c*/ 	.word	0x00000000


	//----- nvinfo : EIATTR_MIN_STACK_SIZE
	.align		4
.L_20:
        /*0060*/ 	.byte	0x04, 0x12
        /*0062*/ 	.short	(.L_22 - .L_21)
	.align		4
.L_21:
        /*0064*/ 	.word	index@(_Z14reorder_kerneliPjP20ReconstructionSample17sampleArrayStruct)
        /*0068*/ 	.word	0x00000000


	//----- nvinfo : EIATTR_MIN_STACK_SIZE
	.align		4
.L_22:
        /*006c*/ 	.byte	0x04, 0x12
        /*006e*/ 	.short	(.L_24 - .L_23)
	.align		4
.L_23:
        /*0070*/ 	.word	index@(_Z14binning_kerneljP20ReconstructionSamplePjS1_S1_jj)
        /*0074*/ 	.word	0x00000000
.L_24:


//--------------------- .nv.compat                --------------------------
	.section	.nv.compat,"",@"SHT_CUDA_COMPAT_INFO"
	.align	4
        /*0000*/ 	.byte	0x02, 0x09, 0x00, 0x00, 0x02, 0x02, 0x01, 0x00, 0x02, 0x05, 0x05, 0x00, 0x03, 0x07, 0x01, 0x01
        /*0010*/ 	.byte	0x02, 0x03, 0x00, 0x00, 0x02, 0x06, 0x01, 0x00, 0x04, 0x0b, 0x08, 0x00, 0x01, 0x00, 0x00, 0x00
        /*0020*/ 	.byte	0x00, 0x00, 0x00, 0x00


//--------------------- .nv.info._Z12gridding_GPU17sampleArrayStructPjP6float2Pff --------------------------
	.section	.nv.info._Z12gridding_GPU17sampleArrayStructPjP6float2Pff,"",@"SHT_CUDA_INFO"
	.sectionflags	@""
	.align	4


	//----- nvinfo : EIATTR_CUDA_API_VERSION
	.align		4
        /*0000*/ 	.byte	0x04, 0x37
        /*0002*/ 	.short	(.L_26 - .L_25)
.L_25:
        /*0004*/ 	.word	0x00000082


	//----- nvinfo : EIATTR_KPARAM_INFO
	.align		4
.L_26:
        /*0008*/ 	.byte	0x04, 0x17
        /*000a*/ 	.short	(.L_28 - .L_27)
.L_27:
        /*000c*/ 	.word	0x00000000
        /*0010*/ 	.short	0x0004
        /*0012*/ 	.short	0x0028
        /*0014*/ 	.byte	0x00, 0xf0, 0x11, 0x00


	//----- nvinfo : EIATTR_KPARAM_INFO
	.align		4
.L_28:
        /*0018*/ 	.byte	0x04, 0x17
        /*001a*/ 	.short	(.L_30 - .L_29)
.L_29:
        /*001c*/ 	.word	0x00000000
        /*0020*/ 	.short	0x0003
        /*0022*/ 	.short	0x0020
        /*0024*/ 	.byte	0x00, 0xf0, 0x21, 0x00


	//----- nvinfo : EIATTR_KPARAM_INFO
	.align		4
.L_30:
        /*0028*/ 	.byte	0x04, 0x17
        /*002a*/ 	.short	(.L_32 - .L_31)
.L_31:
        /*002c*/ 	.word	0x00000000
        /*0030*/ 	.short	0x0002
        /*0032*/ 	.short	0x0018
        /*0034*/ 	.byte	0x00, 0xf0, 0x21, 0x00


	//----- nvinfo : EIATTR_KPARAM_INFO
	.align		4
.L_32:
        /*0038*/ 	.byte	0x04, 0x17
        /*003a*/ 	.short	(.L_34 - .L_33)
.L_33:
        /*003c*/ 	.word	0x00000000
        /*0040*/ 	.short	0x0001
        /*0042*/ 	.short	0x0010
        /*0044*/ 	.byte	0x00, 0xf0, 0x21, 0x00


	//----- nvinfo : EIATTR_KPARAM_INFO
	.align		4
.L_34:
        /*0048*/ 	.byte	0x04, 0x17
        /*004a*/ 	.short	(.L_36 - .L_35)
.L_35:
        /*004c*/ 	.word	0x00000000
        /*0050*/ 	.short	0x0000
        /*0052*/ 	.short	0x0000
        /*0054*/ 	.byte	0x00, 0xf0, 0x41, 0x00


	//----- nvinfo : EIATTR_SPARSE_MMA_MASK
	.align		4
.L_36:
        /*0058*/ 	.byte	0x03, 0x50
        /*005a*/ 	.short	0x0000


	//----- nvinfo : EIATTR_MAXREG_COUNT
	.align		4
        /*005c*/ 	.byte	0x03, 0x1b
        /*005e*/ 	.short	0x00ff


	//----- nvinfo : EIATTR_NUM_BARRIERS
	.align		4
        /*0060*/ 	.byte	0x02, 0x4c
        /*0062*/ 	.byte	0x01
	.zero		1


	//----- nvinfo : EIATTR_MERCURY_ISA_VERSION
	.align		4
        /*0064*/ 	.byte	0x03, 0x5f
        /*0066*/ 	.short	0x0101


	//----- nvinfo : EIATTR_VRC_CTA_INIT_COUNT
	.align		4
        /*0068*/ 	.byte	0x02, 0x4a
	.zero		1
	.zero		1


	//----- nvinfo : EIATTR_EXIT_INSTR_OFFSETS
	.align		4
        /*006c*/ 	.byte	0x04, 0x1c
        /*006e*/ 	.short	(.L_38 - .L_37)


	//   ....[0]....
.L_37:
        /*0070*/ 	.word	0x00002050


	//----- nvinfo : EIATTR_CRS_STACK_SIZE
	.align		4
.L_38:
        /*0074*/ 	.byte	0x04, 0x1e
        /*0076*/ 	.short	(.L_40 - .L_39)
.L_39:
        /*0078*/ 	.word	0x00000000


	//----- nvinfo : EIATTR_CBANK_PARAM_SIZE
	.align		4
.L_40:
        /*007c*/ 	.byte	0x03, 0x19
        /*007e*/ 	.short	0x002c


	//----- nvinfo : EIATTR_PARAM_CBANK
	.align		4
        /*0080*/ 	.byte	0x04, 0x0a
        /*0082*/ 	.short	(.L_42 - .L_41)
	.align		4
.L_41:
        /*0084*/ 	.word	index@(.nv.constant0._Z12gridding_GPU17sampleArrayStructPjP6float2Pff)
        /*0088*/ 	.short	0x0380
        /*008a*/ 	.short	0x002c


	//----- nvinfo : EIATTR_SW_WAR
	.align		4
.L_42:
        /*008c*/ 	.byte	0x04, 0x36
        /*008e*/ 	.short	(.L_44 - .L_43)
.L_43:
        /*0090*/ 	.word	0x00000008
.L_44:


//--------------------- .nv.info._Z14reorder_kerneliPjP20ReconstructionSample17sampleArrayStruct --------------------------
	.section	.nv.info._Z14reorder_kerneliPjP20ReconstructionSample17sampleArrayStruct,"",@"SHT_CUDA_INFO"
	.sectionflags	@""
	.align	4


	//----- nvinfo : EIATTR_CUDA_API_VERSION
	.align		4
        /*0000*/ 	.byte	0x04, 0x37
        /*0002*/ 	.short	(.L_46 - .L_45)
.L_45:
        /*0004*/ 	.word	0x00000082


	//----- nvinfo : EIATTR_KPARAM_INFO
	.align		4
.L_46:
        /*0008*/ 	.byte	0x04, 0x17
        /*000a*/ 	.short	(.L_48 - .L_47)
.L_47:
        /*000c*/ 	.word	0x00000000
        /*0010*/ 	.short	0x0003
        /*0012*/ 	.short	0x0018
        /*0014*/ 	.byte	0x00, 0xf0, 0x41, 0x00


	//----- nvinfo : EIATTR_KPARAM_INFO
	.align		4
.L_48:
        /*0018*/ 	.byte	0x04, 0x17
        /*001a*/ 	.short	(.L_50 - .L_49)
.L_49:
        /*001c*/ 	.word	0x00000000
        /*0020*/ 	.short	0x0002
        /*0022*/ 	.short	0x0010
        /*0024*/ 	.byte	0x00, 0xf0, 0x21, 0x00


	//----- nvinfo : EIATTR_KPARAM_INFO
	.align		4
.L_50:
        /*0028*/ 	.byte	0x04, 0x17
        /*002a*/ 	.short	(.L_52 - .L_51)
.L_51:
        /*002c*/ 	.word	0x00000000
        /*0030*/ 	.short	0x0001
        /*0032*/ 	.short	0x0008
        /*0034*/ 	.byte	0x00, 0xf0, 0x21, 0x00


	//----- nvinfo : EIATTR_KPARAM_INFO
	.align		4
.L_52:
        /*0038*/ 	.byte	0x04, 0x17
        /*003a*/ 	.short	(.L_54 - .L_53)
.L_53:
        /*003c*/ 	.word	0x00000000
        /*0040*/ 	.short	0x0000
        /*0042*/ 	.short	0x0000
        /*0044*/ 	.byte	0x00, 0xf0, 0x11, 0x00


	//----- nvinfo : EIATTR_SPARSE_MMA_MASK
	.align		4
.L_54:
        /*0048*/ 	.byte	0x03, 0x50
        /*004a*/ 	.short	0x0000


	//----- nvinfo : EIATTR_MAXREG_COUNT
	.align		4
        /*004c*/ 	.byte	0x03, 0x1b
        /*004e*/ 	.short	0x00ff


	//----- nvinfo : EIATTR_MERCURY_ISA_VERSION
	.align		4
        /*0050*/ 	.byte	0x03, 0x5f
        /*0052*/ 	.short	0x0101


	//----- nvinfo : EIATTR_VRC_CTA_INIT_COUNT
	.align		4
        /*0054*/ 	.byte	0x02, 0x4a
	.zero		1
	.zero		1


	//----- nvinfo : EIATTR_EXIT_INSTR_OFFSETS
	.align		4
        /*0058*/ 	.byte	0x04, 0x1c
        /*005a*/ 	.short	(.L_56 - .L_55)


	//   ....[0]....
.L_55:
        /*005c*/ 	.word	0x00000070


	//   ....[1]....
        /*0060*/ 	.word	0x000001a0


	//----- nvinfo : EIATTR_CBANK_PARAM_SIZE
	.align		4
.L_56:
        /*0064*/ 	.byte	0x03, 0x19
        /*0066*/ 	.short	0x0028


	//----- nvinfo : EIATTR_PARAM_CBANK
	.align		4
        /*0068*/ 	.byte	0x04, 0x0a
        /*006a*/ 	.short	(.L_58 - .L_57)
	.align		4
.L_57:
        /*006c*/ 	.word	index@(.nv.constant0._Z14reorder_kerneliPjP20ReconstructionSample17sampleArrayStruct)
        /*0070*/ 	.short	0x0380
        /*0072*/ 	.short	0x0028


	//----- nvinfo : EIATTR_SW_WAR
	.align		4
.L_58:
        /*0074*/ 	.byte	0x04, 0x36
        /*0076*/ 	.short	(.L_60 - .L_59)
.L_59:
        /*0078*/ 	.word	0x00000008
.L_60:


//--------------------- .nv.info._Z14binning_kerneljP20ReconstructionSamplePjS1_S1_jj --------------------------
	.section	.nv.info._Z14binning_kerneljP20ReconstructionSamplePjS1_S1_jj,"",@"SHT_CUDA_INFO"
	.sectionflags	@""
	.align	4


	//----- nvinfo : EIATTR_CUDA_API_VERSION
	.align		4
        /*0000*/ 	.byte	0x04, 0x37
        /*0002*/ 	.short	(.L_62 - .L_61)
.L_61:
        /*0004*/ 	.word	0x00000082


	//----- nvinfo : EIATTR_KPARAM_INFO
	.align		4
.L_62:
        /*0008*/ 	.byte	0x04, 0x17
        /*000a*/ 	.short	(.L_64 - .L_63)
.L_63:
        /*000c*/ 	.word	0x00000000
        /*0010*/ 	.short	0x0006
        /*0012*/ 	.short	0x002c
        /*0014*/ 	.byte	0x00, 0xf0, 0x11, 0x00


	//----- nvinfo : EIATTR_KPARAM_INFO
	.align		4
.L_64:
        /*0018*/ 	.byte	0x04, 0x17
        /*001a*/ 	.short	(.L_66 - .L_65)
.L_65:
        /*001c*/ 	.word	0x00000000
        /*0020*/ 	.short	0x0005
        /*0022*/ 	.short	0x0028
        /*0024*/ 	.byte	0x00, 0xf0, 0x11, 0x00


	//----- nvinfo : EIATTR_KPARAM_INFO
	.align		4
.L_66:
        /*0028*/ 	.byte	0x04, 0x17
        /*002a*/ 	.short	(.L_68 - .L_67)
.L_67:
        /*002c*/ 	.word	0x00000000
        /*0030*/ 	.short	0x0004
        /*0032*/ 	.short	0x0020
        /*0034*/ 	.byte	0x00, 0xf0, 0x21, 0x00


	//----- nvinfo : EIATTR_KPARAM_INFO
	.align		4
.L_68:
        /*0038*/ 	.byte	0x04, 0x17
        /*003a*/ 	.short	(.L_70 - .L_69)
.L_69:
        /*003c*/ 	.word	0x00000000
        /*0040*/ 	.short	0x0003
        /*0042*/ 	.short	0x0018
        /*0044*/ 	.byte	0x00, 0xf0, 0x21, 0x00


	//----- nvinfo : EIATTR_KPARAM_INFO
	.align		4
.L_70:
        /*0048*/ 	.byte	0x04, 0x17
        /*004a*/ 	.short	(.L_72 - .L_71)
.L_71:
        /*004c*/ 	.word	0x00000000
        /*0050*/ 	.short	0x0002
        /*0052*/ 	.short	0x0010
        /*0054*/ 	.byte	0x00, 0xf0, 0x21, 0x00


	//----- nvinfo : EIATTR_KPARAM_INFO
	.align		4
.L_72:
        /*0058*/ 	.byte	0x04, 0x17
        /*005a*/ 	.short	(.L_74 - .L_73)
.L_73:
        /*005c*/ 	.word	0x00000000
        /*0060*/ 	.short	0x0001
        /*0062*/ 	.short	0x0008
        /*0064*/ 	.byte	0x00, 0xf0, 0x21, 0x00


	//----- nvinfo : EIATTR_KPARAM_INFO
	.align		4
.L_74:
        /*0068*/ 	.byte	0x04, 0x17
        /*006a*/ 	.short	(.L_76 - .L_75)
.L_75:
        /*006c*/ 	.word	0x00000000
        /*0070*/ 	.short	0x0000
        /*0072*/ 	.short	0x0000
        /*0074*/ 	.byte	0x00, 0xf0, 0x11, 0x00


	//----- nvinfo : EIATTR_SPARSE_MMA_MASK
	.align		4
.L_76:
        /*0078*/ 	.byte	0x03, 0x50
        /*007a*/ 	.short	0x0000


	//----- nvinfo : EIATTR_MAXREG_COUNT
	.align		4
        /*007c*/ 	.byte	0x03, 0x1b
        /*007e*/ 	.short	0x00ff


	//----- nvinfo : EIATTR_MERCURY_ISA_VERSION
	.align		4
        /*0080*/ 	.byte	0x03, 0x5f
        /*0082*/ 	.short	0x0101


	//----- nvinfo : EIATTR_VRC_CTA_INIT_COUNT
	.align		4
        /*0084*/ 	.byte	0x02, 0x4a
	.zero		1
	.zero		1


	//----- nvinfo : EIATTR_EXIT_INSTR_OFFSETS
	.align		4
        /*0088*/ 	.byte	0x04, 0x1c
        /*008a*/ 	.short	(.L_78 - .L_77)


	//   ....[0]....
.L_77:
        /*008c*/ 	.word	0x00000070


	//   ....[1]....
        /*0090*/ 	.word	0x00000310


	//----- nvinfo : EIATTR_CRS_STACK_SIZE
	.align		4
.L_78:
        /*0094*/ 	.byte	0x04, 0x1e
        /*0096*/ 	.short	(.L_80 - .L_79)
.L_79:
        /*0098*/ 	.word	0x00000000


	//----- nvinfo : EIATTR_CBANK_PARAM_SIZE
	.align		4
.L_80:
        /*009c*/ 	.byte	0x03, 0x19
        /*009e*/ 	.short	0x0030


	//----- nvinfo : EIATTR_PARAM_CBANK
	.align		4
        /*00a0*/ 	.byte	0x04, 0x0a
        /*00a2*/ 	.short	(.L_82 - .L_81)
	.align		4
.L_81:
        /*00a4*/ 	.word	index@(.nv.constant0._Z14binning_kerneljP20ReconstructionSamplePjS1_S1_jj)
        /*00a8*/ 	.short	0x0380
        /*00aa*/ 	.short	0x0030


	//----- nvinfo : EIATTR_SW_WAR
	.align		4
.L_82:
        /*00ac*/ 	.byte	0x04, 0x36
        /*00ae*/ 	.short	(.L_84 - .L_83)
.L_83:
        /*00b0*/ 	.word	0x00000008
.L_84:


//--------------------- .nv.callgraph             --------------------------
	.section	.nv.callgraph,"",@"SHT_CUDA_CALLGRAPH"
	.align	4
	.sectionentsize	8
	.align		4
        /*0000*/ 	.word	0x00000000
	.align		4
        /*0004*/ 	.word	0xffffffff
	.align		4
        /*0008*/ 	.word	0x00000000
	.align		4
        /*000c*/ 	.word	0xfffffffe
	.align		4
        /*0010*/ 	.word	0x00000000
	.align		4
        /*0014*/ 	.word	0xfffffffd
	.align		4
        /*0018*/ 	.word	0x00000000
	.align		4
        /*001c*/ 	.word	0xfffffffc


//--------------------- .nv.constant3             --------------------------
	.section	.nv.constant3,"a",@progbits
	.align	4
.nv.constant3:
	.type		size_xy_c,@object
	.size		size_xy_c,(gridSize_c - size_xy_c)
size_xy_c:
	.zero		4
	.type		gridSize_c,@object
	.size		gridSize_c,(cutoff2_c - gridSize_c)
gridSize_c:
	.zero		12
	.type		cutoff2_c,@object
	.size		cutoff2_c,(cutoff_c - cutoff2_c)
cutoff2_c:
	.zero		4
	.type		cutoff_c,@object
	.size		cutoff_c,(_1overCutoff2_c - cutoff_c)
cutoff_c:
	.zero		4
	.type		_1overCutoff2_c,@object
	.size		_1overCutoff2_c,(.L_4 - _1overCutoff2_c)
_1overCutoff2_c:
	.zero		4
.L_4:


//--------------------- .text._Z12gridding_GPU17sampleArrayStructPjP6float2Pff --------------------------
	.section	.text._Z12gridding_GPU17sampleArrayStructPjP6float2Pff,"ax",@progbits
	.align	128
.text._Z12gridding_GPU17sampleArrayStructPjP6float2Pff:
        .type           _Z12gridding_GPU17sampleArrayStructPjP6float2Pff,@function
        .size           _Z12gridding_GPU17sampleArrayStructPjP6float2Pff,(.L_x_38 - _Z12gridding_GPU17sampleArrayStructPjP6float2Pff)
        .other          _Z12gridding_GPU17sampleArrayStructPjP6float2Pff,@"STO_CUDA_ENTRY STV_DEFAULT"
_Z12gridding_GPU17sampleArrayStructPjP6float2Pff:
[----:B------:R-:W-:Y:S01]  /*0000*/  LDC R1, c[0x0][0x37c] ;  /* 0x0000df00ff017b82 */ /* 0x000fe20000000800 */
[----:B------:R-:W0:Y:S07]  /*0010*/  LDCU UR15, c[0x0][0x360] ;  /* 0x00006c00ff0f77ac */ /* 0x000e2e0008000800 */
[----:B------:R-:W1:Y:S01]  /*0020*/  S2UR UR7, SR_CTAID.Y ;  /* 0x00000000000779c3 */ /* 0x000e620000002600 */
[----:B------:R-:W2:Y:S01]  /*0030*/  S2R R7, SR_TID.X ;  /* 0x0000000000077919 */ /* 0x000ea20000002100 */
[----:B------:R-:W3:Y:S01]  /*0040*/  LDCU UR16, c[0x0][0x364] ;  /* 0x00006c80ff1077ac */ /* 0x000ee20008000800 */
[----:B------:R-:W4:Y:S01]  /*0050*/  S2R R12, SR_TID.Y ;  /* 0x00000000000c7919 */ /* 0x000f220000002200 */
[----:B------:R-:W5:Y:S01]  /*0060*/  LDCU UR11, c[0x3][0x8] ;  /* 0x00c00100ff0b77ac */ /* 0x000f620008000800 */
[----:B------:R-:W4:Y:S01]  /*0070*/  S2R R9, SR_TID.Z ;  /* 0x0000000000097919 */ /* 0x000f220000002300 */
[----:B------:R-:W-:Y:S01]  /*0080*/  UMOV UR4, URZ ;  /* 0x000000ff00047c82 */ /* 0x000fe20008000000 */
[----:B------:R-:W0:Y:S01]  /*0090*/  LDCU UR24, c[0x0][0x368] ;  /* 0x00006d00ff1877ac */ /* 0x000e220008000800 */
[----:B------:R-:W5:Y:S01]  /*00a0*/  LDCU UR12, c[0x3][0x14] ;  /* 0x00c00280ff0c77ac */ /* 0x000f620008000800 */
[----:B------:R-:W0:Y:S01]  /*00b0*/  LDCU.64 UR22, c[0x0][0x358] ;  /* 0x00006b00ff1677ac */ /* 0x000e220008000a00 */
[----:B---3--:R-:W3:Y:S01]  /*00c0*/  I2F.U32.RP R0, UR16 ;  /* 0x0000001000007d06 */ /* 0x008ee20008209000 */
[----:B------:R-:W-:-:S07]  /*00d0*/  UISETP.NE.U32.AND UP2, UPT, UR16, URZ, UPT ;  /* 0x000000ff1000728c */ /* 0x000fce000bf45070 */
[----:B-----5:R-:W-:Y:S08]  /*00e0*/  FRND.CEIL R4, UR12 ;  /* 0x0000000c00047d07 */ /* 0x020ff00008209000 */
[----:B---3--:R-:W3:Y:S02]  /*00f0*/  MUFU.RCP R0, R0 ;  /* 0x0000000000007308 */ /* 0x008ee40000001000 */
[----:B---3--:R-:W-:-:S06]  /*0100*/  IADD3 R2, PT, PT, R0, 0xffffffe, RZ ;  /* 0x0ffffffe00027810 */ /* 0x008fcc0007ffe0ff */
[----:B------:R-:W3:Y:S02]  /*0110*/  F2I.FTZ.U32.TRUNC.NTZ R2, R2 ;  /* 0x0000000200027305 */ /* 0x000ee4000021f000 */
[----:B---3--:R-:W-:-:S13]  /*0120*/  R2UR UR5, R2 ;  /* 0x00000000020572ca */ /* 0x008fda00000e0000 */
[----:B------:R-:W-:-:S04]  /*0130*/  UIADD3 UR6, UPT, UPT, URZ, -UR5, URZ ;  /* 0x80000005ff067290 */ /* 0x000fc8000fffe0ff */
[----:B------:R-:W-:-:S04]  /*0140*/  UIMAD UR6, UR6, UR16, URZ ;  /* 0x00000010060672a4 */ /* 0x000fc8000f8e02ff */
[----:B------:R-:W-:-:S04]  /*0150*/  UIMAD.WIDE.U32 UR4, UR5, UR6, UR4 ;  /* 0x00000006050472a5 */ /* 0x000fc8000f8e0004 */
[----:B------:R-:W-:-:S07]  /*0160*/  UIMAD.WIDE.U32 UR4, UR5, UR11, URZ ;  /* 0x0000000b050472a5 */ /* 0x000fce000f8e00ff */
[----:B------:R-:W-:Y:S02]  /*0170*/  UMOV UR6, UR5 ;  /* 0x0000000500067c82 */ /* 0x000fe40008000000 */
[----:B------:R-:W-:-:S04]  /*0180*/  UIADD3 UR4, UPT, UPT, -UR6, URZ, URZ ;  /* 0x000000ff06047290 */ /* 0x000fc8000fffe1ff */
[----:B------:R-:W-:-:S04]  /*0190*/  UIMAD UR4, UR16, UR4, UR11 ;  /* 0x00000004100472a4 */ /* 0x000fc8000f8e020b */
[----:B------:R-:W-:-:S11]  /*01a0*/  UISETP.GE.U32.AND UP0, UPT, UR4, UR16, UPT ;  /* 0x000000100400728c */ /* 0x000fd6000bf06070 */
[----:B------:R-:W-:Y:S02]  /*01b0*/  @UP0 UIADD3 UR4, UPT, UPT, UR4, -UR16, URZ ;  /* 0x8000001004040290 */ /* 0x000fe4000fffe0ff */
[----:B------:R-:W-:Y:S02]  /*01c0*/  @UP0 UIADD3 UR6, UPT, UPT, UR6, 0x1, URZ ;  /* 0x0000000106060890 */ /* 0x000fe4000fffe0ff */
[----:B------:R-:W-:-:S11]  /*01d0*/  UISETP.GE.U32.AND UP1, UPT, UR4, UR16, UPT ;  /* 0x000000100400728c */ /* 0x000fd6000bf26070 */
[----:B------:R-:W-:Y:S02]  /*01e0*/  @UP1 UIADD3 UR6, UPT, UPT, UR6, 0x1, URZ ;  /* 0x0000000106061890 */ /* 0x000fe4000fffe0ff */
[----:B------:R-:W-:-:S09]  /*01f0*/  @!UP2 ULOP3.LUT UR6, URZ, UR16, URZ, 0x33, !UPT ;  /* 0x00000010ff06a292 */ /* 0x000fd2000f8e33ff */
[----:B------:R-:W3:Y:S08]  /*0200*/  I2F.U32.RP R0, UR6 ;  /* 0x0000000600007d06 */ /* 0x000ef00008209000 */
[----:B---3--:R-:W3:Y:S02]  /*0210*/  MUFU.RCP R0, R0 ;  /* 0x0000000000007308 */ /* 0x008ee40000001000 */
[----:B---3--:R-:W-:-:S06]  /*0220*/  IADD3 R2, PT, PT, R0, 0xffffffe, RZ ;  /* 0x0ffffffe00027810 */ /* 0x008fcc0007ffe0ff */
[----:B------:R-:W3:Y:S02]  /*0230*/  F2I.FTZ.U32.TRUNC.NTZ R2, R2 ;  /* 0x0000000200027305 */ /* 0x000ee4000021f000 */
[----:B---3--:R-:W-:-:S13]  /*0240*/  R2UR UR5, R2 ;  /* 0x00000000020572ca */ /* 0x008fda00000e0000 */
[----:B------:R-:W-:-:S04]  /*0250*/  UIMAD UR4, UR6, UR5, URZ ;  /* 0x00000005060472a4 */ /* 0x000fc8000f8e02ff */
[----:B------:R-:W-:-:S03]  /*0260*/  UIADD3 UR8, UPT, UPT, -UR4, URZ, URZ ;  /* 0x000000ff04087290 */ /* 0x000fc6000fffe1ff */
[----:B------:R-:W-:Y:S02]  /*0270*/  UMOV UR4, URZ ;  /* 0x000000ff00047c82 */ /* 0x000fe40008000000 */
[----:B------:R-:W-:Y:S02]  /*0280*/  UIMAD.WIDE.U32 UR4, UR5, UR8, UR4 ;  /* 0x00000008050472a5 */ /* 0x000fe4000f8e0004 */
[----:B------:R-:W-:Y:S02]  /*0290*/  ULOP3.LUT UR8, URZ, UR6, URZ, 0x33, !UPT ;  /* 0x00000006ff087292 */ /* 0x000fe4000f8e33ff */
[----:B-1----:R-:W-:-:S04]  /*02a0*/  UIMAD.WIDE.U32 UR4, UR5, UR7, URZ ;  /* 0x00000007050472a5 */ /* 0x002fc8000f8e00ff */
[----:B------:R-:W-:-:S04]  /*02b0*/  UIADD3 UR4, UPT, UPT, -UR5, URZ, URZ ;  /* 0x000000ff05047290 */ /* 0x000fc8000fffe1ff */
[----:B------:R-:W-:-:S04]  /*02c0*/  UIMAD UR7, UR6, UR4, UR7 ;  /* 0x00000004060772a4 */ /* 0x000fc8000f8e0207 */
[----:B------:R-:W-:-:S03]  /*02d0*/  UISETP.GE.U32.AND UP0, UPT, UR7, UR6, UPT ;  /* 0x000000060700728c */ /* 0x000fc6000bf06070 */
[----:B------:R-:W1:Y:S08]  /*02e0*/  S2UR UR4, SR_CTAID.X ;  /* 0x00000000000479c3 */ /* 0x000e700000002500 */
[----:B------:R-:W-:Y:S02]  /*02f0*/  @UP0 UIADD3 UR7, UPT, UPT, -UR6, UR7, URZ ;  /* 0x0000000706070290 */ /* 0x000fe4000fffe1ff */
[----:B------:R-:W-:-:S02]  /*0300*/  @UP0 UIADD3 UR5, UPT, UPT, UR5, 0x1, URZ ;  /* 0x0000000105050890 */ /* 0x000fc4000fffe0ff */
[----:B------:R-:W-:Y:S02]  /*0310*/  UISETP.GE.U32.AND UP1, UPT, UR7, UR6, UPT ;  /* 0x000000060700728c */ /* 0x000fe4000bf26070 */
[----:B------:R-:W-:-:S09]  /*0320*/  UISETP.NE.U32.AND UP0, UPT, UR6, URZ, UPT ;  /* 0x000000ff0600728c */ /* 0x000fd2000bf05070 */
[----:B------:R-:W-:Y:S02]  /*0330*/  @UP1 UIADD3 UR5, UPT, UPT, UR5, 0x1, URZ ;  /* 0x0000000105051890 */ /* 0x000fe4000fffe0ff */
[----:B------:R-:W-:Y:S02]  /*0340*/  @UP1 UIADD3 UR7, UPT, UPT, -UR6, UR7, URZ ;  /* 0x0000000706071290 */ /* 0x000fe4000fffe1ff */
[----:B------:R-:W-:Y:S02]  /*0350*/  USEL UR5, UR8, UR5, !UP0 ;  /* 0x0000000508057287 */ /* 0x000fe4000c000000 */
[----:B------:R-:W-:Y:S02]  /*0360*/  USEL UR7, UR8, UR7, !UP0 ;  /* 0x0000000708077287 */ /* 0x000fe4000c000000 */
[----:B0-----:R-:W-:Y:S02]  /*0370*/  UIMAD UR9, UR5, UR24, URZ ;  /* 0x00000018050972a4 */ /* 0x001fe4000f8e02ff */
[----:B-1----:R-:W-:-:S02]  /*0380*/  UIMAD UR4, UR15, UR4, URZ ;  /* 0x000000040f0472a4 */ /* 0x002fc4000f8e02ff */
[----:B------:R-:W-:Y:S02]  /*0390*/  UIADD3 UR5, UPT, UPT, UR9, UR24, URZ ;  /* 0x0000001809057290 */ /* 0x000fe4000fffe0ff */
[----:B------:R-:W-:Y:S02]  /*03a0*/  USHF.L.U32 UR9, UR9, 0x2, URZ ;  /* 0x0000000209097899 */ /* 0x000fe400080006ff */
[----:B------:R-:W-:Y:S01]  /*03b0*/  USHF.L.U32 UR6, UR5, 0x2, URZ ;  /* 0x0000000205067899 */ /* 0x000fe200080006ff */
[----:B--2---:R-:W-:Y:S01]  /*03c0*/  IADD3 R15, PT, PT, R7, UR4, RZ ;  /* 0x00000004070f7c10 */ /* 0x004fe2000fffe0ff */
[----:B------:R-:W-:Y:S02]  /*03d0*/  UIMAD UR5, UR7, UR16, URZ ;  /* 0x00000010070572a4 */ /* 0x000fe4000f8e02ff */
[----:B------:R-:W-:Y:S01]  /*03e0*/  UIADD3 UR10, UPT, UPT, UR4, UR15, URZ ;  /* 0x0000000f040a7290 */ /* 0x000fe2000fffe0ff */
[----:B------:R-:W-:Y:S01]  /*03f0*/  I2FP.F32.S32 R5, UR9 ;  /* 0x0000000900057c45 */ /* 0x000fe20008201400 */
[----:B------:R-:W-:Y:S01]  /*0400*/  UIADD3 UR7, UPT, UPT, UR5, UR16, URZ ;  /* 0x0000001005077290 */ /* 0x000fe2000fffe0ff */
[----:B------:R-:W-:-:S02]  /*0410*/  I2FP.F32.U32 R2, UR6 ;  /* 0x0000000600027c45 */ /* 0x000fc40008201000 */
[----:B----4-:R-:W-:Y:S01]  /*0420*/  IADD3 R14, PT, PT, R12, UR5, RZ ;  /* 0x000000050c0e7c10 */ /* 0x010fe2000fffe0ff */
[----:B------:R-:W-:Y:S01]  /*0430*/  FADD R5, -R4, R5 ;  /* 0x0000000504057221 */ /* 0x000fe20000000100 */
[----:B------:R-:W-:Y:S01]  /*0440*/  I2FP.F32.U32 R0, UR10 ;  /* 0x0000000a00007c45 */ /* 0x000fe20008201000 */
[----:B------:R-:W-:Y:S01]  /*0450*/  FADD R3, R2, UR12 ;  /* 0x0000000c02037e21 */ /* 0x000fe20008000000 */
[----:B------:R-:W-:Y:S01]  /*0460*/  I2FP.F32.U32 R2, UR7 ;  /* 0x0000000700027c45 */ /* 0x000fe20008201000 */
[----:B------:R-:W0:Y:S01]  /*0470*/  LDCU UR6, c[0x3][0xc] ;  /* 0x00c00180ff0677ac */ /* 0x000e220008000800 */
[----:B------:R-:W-:Y:S01]  /*0480*/  IADD3 R13, PT, PT, R9, UR9, RZ ;  /* 0x00000009090d7c10 */ /* 0x000fe2000fffe0ff */
[----:B------:R-:W-:Y:S01]  /*0490*/  FADD R0, R0, UR12 ;  /* 0x0000000c00007e21 */ /* 0x000fe20008000000 */
[----:B------:R-:W1:Y:S01]  /*04a0*/  F2I.TRUNC.NTZ R5, R5 ;  /* 0x0000000500057305 */ /* 0x000e62000020f100 */
[----:B------:R-:W-:Y:S01]  /*04b0*/  FADD R2, R2, UR12 ;  /* 0x0000000c02027e21 */ /* 0x000fe20008000000 */
[----:B------:R-:W2:Y:S06]  /*04c0*/  LDCU UR7, c[0x3][0x4] ;  /* 0x00c00080ff0777ac */ /* 0x000eac0008000800 */
[----:B------:R-:W3:Y:S01]  /*04d0*/  F2I.TRUNC.NTZ R3, R3 ;  /* 0x0000000300037305 */ /* 0x000ee2000020f100 */
[----:B-1----:R-:W-:-:S07]  /*04e0*/  R2UR UR8, R5 ;  /* 0x00000000050872ca */ /* 0x002fce00000e0000 */
[----:B------:R-:W1:Y:S01]  /*04f0*/  F2I.TRUNC.NTZ R0, R0 ;  /* 0x0000000000007305 */ /* 0x000e62000020f100 */
[----:B---3--:R-:W-:-:S07]  /*0500*/  R2UR UR14, R3 ;  /* 0x00000000030e72ca */ /* 0x008fce00000e0000 */
[----:B------:R-:W3:Y:S01]  /*0510*/  F2I.TRUNC.NTZ R2, R2 ;  /* 0x0000000200027305 */ /* 0x000ee2000020f100 */
[----:B------:R-:W-:Y:S01]  /*0520*/  UISETP.LT.AND UP3, UPT, URZ, UR8, UPT ;  /* 0x00000008ff00728c */ /* 0x000fe2000bf61270 */
[----:B-1----:R-:W-:-:S03]  /*0530*/  R2UR UR12, R0 ;  /* 0x00000000000c72ca */ /* 0x002fc600000e0000 */
[----:B------:R-:W-:Y:S02]  /*0540*/  USEL UR10, URZ, UR8, !UP3 ;  /* 0x00000008ff0a7287 */ /* 0x000fe4000d800000 */
[----:B0-----:R-:W-:Y:S01]  /*0550*/  UISETP.GE.AND UP2, UPT, UR14, UR6, UPT ;  /* 0x000000060e00728c */ /* 0x001fe2000bf46270 */
[----:B---3--:R-:W-:-:S07]  /*0560*/  R2UR UR13, R2 ;  /* 0x00000000020d72ca */ /* 0x008fce00000e0000 */
[----:B--2---:R-:W-:-:S03]  /*0570*/  UISETP.GE.AND UP0, UPT, UR12, UR7, UPT ;  /* 0x000000070c00728c */ /* 0x004fc6000bf06270 */
[----:B------:R-:W-:-:S03]  /*0580*/  @UP2 UIADD3 UR6, UPT, UPT, UR6, -0x1, URZ ;  /* 0xffffffff06062890 */ /* 0x000fc6000fffe0ff */
[----:B------:R-:W-:-:S04]  /*0590*/  UISETP.GE.AND UP1, UPT, UR13, UR11, UPT ;  /* 0x0000000b0d00728c */ /* 0x000fc8000bf26270 */
[----:B------:R-:W-:Y:S01]  /*05a0*/  @!UP2 UMOV UR6, UR14 ;  /* 0x0000000e0006ac82 */ /* 0x000fe20008000000 */
[----:B------:R-:W-:Y:S02]  /*05b0*/  @UP0 UIADD3 UR7, UPT, UPT, UR7, -0x1, URZ ;  /* 0xffffffff07070890 */ /* 0x000fe4000fffe0ff */
[----:B------:R-:W-:-:S05]  /*05c0*/  UISETP.GE.AND UP2, UPT, UR6, UR10, UPT ;  /* 0x0000000a0600728c */ /* 0x000fca000bf46270 */
[----:B------:R-:W-:Y:S01]  /*05d0*/  @!UP0 UMOV UR7, UR12 ;  /* 0x0000000c00078c82 */ /* 0x000fe20008000000 */
[----:B------:R-:W-:-:S07]  /*05e0*/  @UP1 UIADD3 UR8, UPT, UPT, UR11, -0x1, URZ ;  /* 0xffffffff0b081890 */ /* 0x000fce000fffe0ff */
[----:B------:R-:W-:Y:S01]  /*05f0*/  @!UP1 UMOV UR8, UR13 ;  /* 0x0000000d00089c82 */ /* 0x000fe20008000000 */
[----:B------:R-:W-:Y:S05]  /*0600*/  BRA.U !UP2, `(.L_x_0) ;  /* 0x000000190a107547 */ /* 0x000fea000b800000 */
[----:B------:R-:W-:Y:S01]  /*0610*/  I2FP.F32.S32 R5, UR5 ;  /* 0x0000000500057c45 */ /* 0x000fe20008201400 */
[----:B------:R-:W0:Y:S01]  /*0620*/  S2UR UR20, SR_CgaCtaId ;  /* 0x00000000001479c3 */ /* 0x000e220000008800 */
[----:B------:R-:W-:Y:S01]  /*0630*/  I2FP.F32.S32 R3, UR4 ;  /* 0x0000000400037c45 */ /* 0x000fe20008201400 */
[----:B------:R-:W-:Y:S01]  /*0640*/  IMAD R12, R9, UR16, R12 ;  /* 0x00000010090c7c24 */ /* 0x000fe2000f8e020c */
[----:B------:R-:W-:Y:S01]  /*0650*/  UIADD3 UR25, UPT, UPT, UR6, 0x1, URZ ;  /* 0x0000000106197890 */ /* 0x000fe2000fffe0ff */
[C---:B------:R-:W-:Y:S01]  /*0660*/  FADD R5, -R4.reuse, R5 ;  /* 0x0000000504057221 */ /* 0x040fe20000000100 */
[----:B------:R-:W-:Y:S02]  /*0670*/  HFMA2 R6, -RZ, RZ, 0, 0 ;  /* 0x00000000ff067431 */ /* 0x000fe400000001ff */
[----:B------:R-:W-:Y:S01]  /*0680*/  FADD R3, -R4, R3 ;  /* 0x0000000304037221 */ /* 0x000fe20000000100 */
[----:B------:R-:W-:Y:S01]  /*0690*/  IMAD R12, R12, UR15, R7 ;  /* 0x0000000f0c0c7c24 */ /* 0x000fe2000f8e0207 */
[----:B------:R-:W-:Y:S01]  /*06a0*/  IADD3 R7, PT, PT, R13, UR24, RZ ;  /* 0x000000180d077c10 */ /* 0x000fe2000fffe0ff */
[----:B------:R-:W-:Y:S01]  /*06b0*/  UMOV UR6, 0x400 ;  /* 0x0000040000067882 */ /* 0x000fe20000000000 */
[----:B------:R-:W1:Y:S01]  /*06c0*/  F2I.TRUNC.NTZ R5, R5 ;  /* 0x0000000500057305 */ /* 0x000e62000020f100 */
[----:B------:R-:W-:Y:S01]  /*06d0*/  UIADD3 UR9, UPT, UPT, UR6, 0x100, URZ ;  /* 0x0000010006097890 */ /* 0x000fe2000fffe0ff */
[----:B------:R-:W-:Y:S01]  /*06e0*/  IADD3 R2, PT, PT, R7, UR24, RZ ;  /* 0x0000001807027c10 */ /* 0x000fe2000fffe0ff */
[----:B------:R-:W-:Y:S01]  /*06f0*/  UIADD3 UR11, UPT, UPT, UR6, 0x200, URZ ;  /* 0x00000200060b7890 */ /* 0x000fe2000fffe0ff */
[----:B------:R-:W-:Y:S01]  /*0700*/  CS2R R22, SRZ ;  /* 0x0000000000167805 */ /* 0x000fe2000001ff00 */
[----:B------:R-:W-:Y:S01]  /*0710*/  UIADD3 UR12, UPT, UPT, UR6, 0x300, URZ ;  /* 0x00000300060c7890 */ /* 0x000fe2000fffe0ff */
[----:B------:R-:W-:Y:S01]  /*0720*/  CS2R R20, SRZ ;  /* 0x0000000000147805 */ /* 0x000fe2000001ff00 */
[----:B------:R-:W-:Y:S01]  /*0730*/  UIADD3 UR13, UPT, UPT, UR6, 0x400, URZ ;  /* 0x00000400060d7890 */ /* 0x000fe2000fffe0ff */
[----:B------:R-:W2:Y:S01]  /*0740*/  F2I.TRUNC.NTZ R3, R3 ;  /* 0x0000000300037305 */ /* 0x000ea2000020f100 */
[----:B------:R-:W-:-:S02]  /*0750*/  CS2R R18, SRZ ;  /* 0x0000000000127805 */ /* 0x000fc4000001ff00 */
[----:B------:R-:W-:Y:S02]  /*0760*/  CS2R R16, SRZ ;  /* 0x0000000000107805 */ /* 0x000fe4000001ff00 */
[----:B------:R-:W-:Y:S01]  /*0770*/  IADD3 R0, PT, PT, R2, UR24, RZ ;  /* 0x0000001802007c10 */ /* 0x000fe2000fffe0ff */
[----:B0-----:R-:W-:Y:S01]  /*0780*/  ULEA UR29, UR20, UR6, 0x18 ;  /* 0x00000006141d7291 */ /* 0x001fe2000f8ec0ff */
[----:B-1----:R-:W-:Y:S01]  /*0790*/  R2UR UR5, R5 ;  /* 0x00000000050572ca */ /* 0x002fe200000e0000 */
[----:B------:R-:W-:Y:S01]  /*07a0*/  UIADD3 UR6, UPT, UPT, UR6, 0x500, URZ ;  /* 0x0000050006067890 */ /* 0x000fe2000fffe0ff */
[----:B------:R-:W-:Y:S01]  /*07b0*/  CS2R R4, SRZ ;  /* 0x0000000000047805 */ /* 0x000fe2000001ff00 */
[----:B------:R-:W-:Y:S02]  /*07c0*/  ULEA UR16, UR20, UR9, 0x18 ;  /* 0x0000000914107291 */ /* 0x000fe4000f8ec0ff */
[----:B------:R-:W-:Y:S02]  /*07d0*/  ULEA UR17, UR20, UR11, 0x18 ;  /* 0x0000000b14117291 */ /* 0x000fe4000f8ec0ff */
[----:B------:R-:W-:Y:S01]  /*07e0*/  ULEA UR18, UR20, UR12, 0x18 ;  /* 0x0000000c14127291 */ /* 0x000fe2000f8ec0ff */
[----:B--2---:R-:W-:Y:S01]  /*07f0*/  R2UR UR4, R3 ;  /* 0x00000000030472ca */ /* 0x004fe200000e0000 */
[----:B------:R-:W-:Y:S01]  /*0800*/  ULEA UR19, UR20, UR13, 0x18 ;  /* 0x0000000d14137291 */ /* 0x000fe2000f8ec0ff */
[----:B------:R-:W-:Y:S01]  /*0810*/  MOV R3, RZ ;  /* 0x000000ff00037202 */ /* 0x000fe20000000f00 */
[----:B------:R-:W-:-:S02]  /*0820*/  ULEA UR20, UR20, UR6, 0x18 ;  /* 0x0000000614147291 */ /* 0x000fc4000f8ec0ff */
[----:B------:R-:W-:Y:S01]  /*0830*/  UISETP.LT.AND UP1, UPT, URZ, UR5, UPT ;  /* 0x00000005ff00728c */ /* 0x000fe2000bf21270 */
[----:B------:R-:W-:-:S03]  /*0840*/  UMOV UR9, UR10 ;  /* 0x0000000a00097c82 */ /* 0x000fc60008000000 */
[----:B------:R-:W-:-:S04]  /*0850*/  USEL UR15, URZ, UR5, !UP1 ;  /* 0x00000005ff0f7287 */ /* 0x000fc8000c800000 */
[----:B------:R-:W-:-:S04]  /*0860*/  UISETP.LT.AND UP0, UPT, URZ, UR4, UPT ;  /* 0x00000004ff00728c */ /* 0x000fc8000bf01270 */
[----:B------:R-:W-:Y:S02]  /*0870*/  USEL UR14, URZ, UR4, !UP0 ;  /* 0x00000004ff0e7287 */ /* 0x000fe4000c000000 */
[----:B------:R-:W-:-:S11]  /*0880*/  UISETP.GE.AND UP0, UPT, UR8, UR15, UPT ;  /* 0x0000000f0800728c */ /* 0x000fd6000bf06270 */
.L_x_29:
[----:B0123--:R-:W-:Y:S05]  /*0890*/  BRA.U !UP0, `(.L_x_1) ;  /* 0x00000015085c7547 */ /* 0x00ffea000b800000 */
[----:B------:R-:W0:Y:S01]  /*08a0*/  LDCU.64 UR10, c[0x3][URZ] ;  /* 0x00c00000ff0a77ac */ /* 0x000e220008000a00 */
[----:B------:R-:W1:Y:S01]  /*08b0*/  LDCU.64 UR12, c[0x0][0x390] ;  /* 0x00007200ff0c77ac */ /* 0x000e620008000a00 */
[----:B------:R-:W2:Y:S01]  /*08c0*/  LDCU.64 UR4, c[0x0][0x390] ;  /* 0x00007200ff0477ac */ /* 0x000ea20008000a00 */
[----:B------:R-:W-:Y:S01]  /*08d0*/  UIADD3 UR33, UPT, UPT, UR8, 0x1, URZ ;  /* 0x0000000108217890 */ /* 0x000fe2000fffe0ff */
[----:B------:R-:W-:Y:S01]  /*08e0*/  UMOV UR21, UR15 ;  /* 0x0000000f00157c82 */ /* 0x000fe20008000000 */
[----:B0-----:R-:W-:Y:S02]  /*08f0*/  UIMAD UR10, UR9, UR10, URZ ;  /* 0x0000000a090a72a4 */ /* 0x001fe4000f8e02ff */
[----:B------:R-:W-:Y:S02]  /*0900*/  UIMAD UR6, UR15, UR11, URZ ;  /* 0x0000000b0f0672a4 */ /* 0x000fe4000f8e02ff */
[----:B------:R-:W-:Y:S02]  /*0910*/  USHF.R.S32.HI UR11, URZ, 0x1f, UR10 ;  /* 0x0000001fff0b7899 */ /* 0x000fe4000801140a */
[----:B------:R-:W-:-:S02]  /*0920*/  UIADD3 UR10, UP1, UPT, UR6, UR10, URZ ;  /* 0x0000000a060a7290 */ /* 0x000fc4000ff3e0ff */
[----:B--2---:R-:W-:Y:S02]  /*0930*/  UIMAD.WIDE UR4, UR7, 0x4, UR4 ;  /* 0x00000004070478a5 */ /* 0x004fe4000f8e0204 */
[----:B------:R-:W-:Y:S02]  /*0940*/  ULEA.HI.X.SX32 UR6, UR6, UR11, 0x1, UP1 ;  /* 0x0000000b06067291 */ /* 0x000fe400088f0eff */
[----:B------:R-:W-:Y:S02]  /*0950*/  UIMAD.WIDE.U32 UR10, UR10, 0x4, URZ ;  /* 0x000000040a0a78a5 */ /* 0x000fe4000f8e00ff */
[----:B------:R-:W-:Y:S02]  /*0960*/  USHF.L.U32 UR6, UR6, 0x2, URZ ;  /* 0x0000000206067899 */ /* 0x000fe400080006ff */
[----:B-1----:R-:W-:Y:S02]  /*0970*/  UIADD3 UR12, UP1, UPT, UR10, UR12, URZ ;  /* 0x0000000c0a0c7290 */ /* 0x002fe4000ff3e0ff */
[----:B------:R-:W-:-:S04]  /*0980*/  UIADD3 UR6, UPT, UPT, UR11, UR6, URZ ;  /* 0x000000060b067290 */ /* 0x000fc8000fffe0ff */
[----:B------:R-:W-:Y:S02]  /*0990*/  UIADD3.X UR13, UPT, UPT, UR6, UR13, URZ, UP1, !UPT ;  /* 0x0000000d060d7290 */ /* 0x000fe40008ffe4ff */
[----:B------:R-:W-:Y:S02]  /*09a0*/  UIADD3 UR4, UP1, UPT, UR4, UR10, URZ ;  /* 0x0000000a04047290 */ /* 0x000fe4000ff3e0ff */
[----:B------:R-:W-:Y:S02]  /*09b0*/  UIMAD.WIDE UR10, UR14, 0x4, UR12 ;  /* 0x000000040e0a78a5 */ /* 0x000fe4000f8e020c */
[----:B------:R-:W-:-:S12]  /*09c0*/  UIADD3.X UR5, UPT, UPT, UR5, UR6, URZ, UP1, !UPT ;  /* 0x0000000605057290 */ /* 0x000fd80008ffe4ff */
.L_x_28:
[----:B------:R-:W-:Y:S01]  /*09d0*/  UMOV UR12, UR4 ;  /* 0x00000004000c7c82 */ /* 0x000fe20008000000 */
[----:B------:R-:W-:Y:S01]  /*09e0*/  UMOV UR13, UR5 ;  /* 0x00000005000d7c82 */ /* 0x000fe20008000000 */
[----:B0-----:R-:W-:Y:S02]  /*09f0*/  MOV R8, UR10 ;  /* 0x0000000a00087c02 */ /* 0x001fe40008000f00 */
[----:B------:R-:W-:Y:S02]  /*0a00*/  MOV R10, UR12 ;  /* 0x0000000c000a7c02 */ /* 0x000fe40008000f00 */
[----:B------:R-:W-:Y:S02]  /*0a10*/  MOV R9, UR11 ;  /* 0x0000000b00097c02 */ /* 0x000fe40008000f00 */
[----:B------:R-:W-:-:S03]  /*0a20*/  MOV R11, UR13 ;  /* 0x0000000d000b7c02 */ /* 0x000fc60008000f00 */
[----:B--2---:R-:W2:Y:S04]  /*0a30*/  LDG.E R8, desc[UR22][R8.64] ;  /* 0x0000001608087981 */ /* 0x004ea8000c1e1900 */
[----:B---3--:R-:W3:Y:S01]  /*0a40*/  LDG.E R10, desc[UR22][R10.64+0x4] ;  /* 0x000004160a0a7981 */ /* 0x008ee2000c1e1900 */
[----:B--2---:R-:W-:Y:S02]  /*0a50*/  R2UR UR34, R8 ;  /* 0x00000000082272ca */ /* 0x004fe400000e0000 */
[----:B---3--:R-:W-:-:S13]  /*0a60*/  R2UR UR4, R10 ;  /* 0x000000000a0472ca */ /* 0x008fda00000e0000 */
[----:B------:R-:W-:-:S04]  /*0a70*/  UIADD3 UR26, UPT, UPT, -UR34, UR4, URZ ;  /* 0x00000004221a7290 */ /* 0x000fc8000fffe1ff */
[----:B------:R-:W-:-:S04]  /*0a80*/  UIADD3 UR4, UPT, UPT, UR26, 0x3f, URZ ;  /* 0x0000003f1a047890 */ /* 0x000fc8000fffe0ff */
[----:B------:R-:W-:-:S04]  /*0a90*/  USHF.R.U32.HI UR27, URZ, 0x6, UR4 ;  /* 0x00000006ff1b7899 */ /* 0x000fc80008011604 */
[----:B------:R-:W-:-:S09]  /*0aa0*/  UISETP.NE.U32.AND UP1, UPT, UR27, URZ, UPT ;  /* 0x000000ff1b00728c */ /* 0x000fd2000bf25070 */
[----:B-1----:R-:W-:Y:S05]  /*0ab0*/  BRA.U !UP1, `(.L_x_2) ;  /* 0x0000001109bc7547 */ /* 0x002fea000b800000 */
[----:B------:R-:W-:-:S05]  /*0ac0*/  UMOV UR4, URZ ;  /* 0x000000ff00047c82 */ /* 0x000fca0008000000 */
.L_x_27:
[----:B------:R-:W-:Y:S01]  /*0ad0*/  UIMAD UR5, UR4, -0x40, UR26 ;  /* 0xffffffc0040578a4 */ /* 0x000fe2000f8e021a */
[----:B------:R-:W-:Y:S01]  /*0ae0*/  BAR.SYNC.DEFER_BLOCKING 0x0 ;  /* 0x0000000000007b1d */ /* 0x000fe20000010000 */
[----:B0-----:R-:W-:Y:S02]  /*0af0*/  MOV R25, UR4 ;  /* 0x0000000400197c02 */ /* 0x001fe40008000f00 */
[----:B------:R-:W-:-:S03]  /*0b00*/  UISETP.LT.U32.AND UP1, UPT, UR5, 0x40, UPT ;  /* 0x000000400500788c */ /* 0x000fc6000bf21070 */
[----:B------:R-:W-:Y:S01]  /*0b10*/  BSSY.RECONVERGENT B0, `(.L_x_3) ;  /* 0x0000018000007945 */ /* 0x000fe20003800200 */
[----:B------:R-:W-:-:S06]  /*0b20*/  USEL UR28, UR5, 0x40, UP1 ;  /* 0x00000040051c7887 */ /* 0x000fcc0008800000 */
[----:B------:R-:W-:-:S13]  /*0b30*/  ISETP.LT.AND P0, PT, R12, UR28, PT ;  /* 0x0000001c0c007c0c */ /* 0x000fda000bf01270 */
[----:B-123--:R-:W-:Y:S05]  /*0b40*/  @!P0 BRA `(.L_x_4) ;  /* 0x0000000000508947 */ /* 0x00efea0003800000 */
[----:B------:R-:W0:Y:S01]  /*0b50*/  LDC.64 R10, c[0x0][0x380] ;  /* 0x0000e000ff0a7b82 */ /* 0x000e220000000a00 */
[----:B------:R-:W-:-:S04]  /*0b60*/  LEA R24, R25, R12, 0x6 ;  /* 0x0000000c19187211 */ /* 0x000fc800078e30ff */
[----:B------:R-:W-:-:S03]  /*0b70*/  IADD3 R27, PT, PT, R24, UR34, RZ ;  /* 0x00000022181b7c10 */ /* 0x000fc6000fffe0ff */
[----:B------:R-:W1:Y:S02]  /*0b80*/  LDC.64 R8, c[0x0][0x388] ;  /* 0x0000e200ff087b82 */ /* 0x000e640000000a00 */
[----:B0-----:R-:W-:-:S06]  /*0b90*/  IMAD.WIDE.U32 R24, R27, 0x8, R10 ;  /* 0x000000081b187825 */ /* 0x001fcc00078e000a */
[----:B------:R-:W2:Y:S01]  /*0ba0*/  LDG.E.64 R24, desc[UR22][R24.64] ;  /* 0x0000001618187981 */ /* 0x000ea2000c1e1b00 */
[----:B-1----:R-:W-:-:S06]  /*0bb0*/  IMAD.WIDE.U32 R8, R27, 0x10, R8 ;  /* 0x000000101b087825 */ /* 0x002fcc00078e0008 */
[----:B------:R-:W3:Y:S01]  /*0bc0*/  LDG.E.128 R8, desc[UR22][R8.64] ;  /* 0x0000001608087981 */ /* 0x000ee2000c1e1d00 */
[C---:B------:R-:W-:Y:S02]  /*0bd0*/  LEA R27, R12.reuse, UR20, 0x2 ;  /* 0x000000140c1b7c11 */ /* 0x040fe4000f8e10ff */
[C---:B------:R-:W-:Y:S02]  /*0be0*/  LEA R26, R12.reuse, UR17, 0x2 ;  /* 0x000000110c1a7c11 */ /* 0x040fe4000f8e10ff */
[C---:B------:R-:W-:Y:S02]  /*0bf0*/  LEA R29, R12.reuse, UR19, 0x2 ;  /* 0x000000130c1d7c11 */ /* 0x040fe4000f8e10ff */
[C---:B------:R-:W-:Y:S02]  /*0c00*/  LEA R28, R12.reuse, UR16, 0x2 ;  /* 0x000000100c1c7c11 */ /* 0x040fe4000f8e10ff */
[C---:B------:R-:W-:Y:S02]  /*0c10*/  LEA R31, R12.reuse, UR18, 0x2 ;  /* 0x000000120c1f7c11 */ /* 0x040fe4000f8e10ff */
[----:B------:R-:W-:Y:S01]  /*0c20*/  LEA R30, R12, UR29, 0x2 ;  /* 0x0000001d0c1e7c11 */ /* 0x000fe2000f8e10ff */
[----:B--2---:R0:W-:Y:S04]  /*0c30*/  STS [R27], R24 ;  /* 0x000000181b007388 */ /* 0x0041e80000000800 */
[----:B------:R0:W-:Y:S04]  /*0c40*/  STS [R26], R25 ;  /* 0x000000191a007388 */ /* 0x0001e80000000800 */
[----:B---3--:R0:W-:Y:S04]  /*0c50*/  STS [R29], R8 ;  /* 0x000000081d007388 */ /* 0x0081e80000000800 */
[----:B------:R0:W-:Y:S04]  /*0c60*/  STS [R28], R9 ;  /* 0x000000091c007388 */ /* 0x0001e80000000800 */
[----:B------:R0:W-:Y:S04]  /*0c70*/  STS [R31], R10 ;  /* 0x0000000a1f007388 */ /* 0x0001e80000000800 */
[----:B------:R0:W-:Y:S02]  /*0c80*/  STS [R30], R11 ;  /* 0x0000000b1e007388 */ /* 0x0001e40000000800 */
.L_x_4:
[----:B------:R-:W-:Y:S05]  /*0c90*/  BSYNC.RECONVERGENT B0 ;  /* 0x0000000000007941 */ /* 0x000fea0003800200 */
.L_x_3:
[----:B------:R-:W-:Y:S01]  /*0ca0*/  BAR.SYNC.DEFER_BLOCKING 0x0 ;  /* 0x0000000000007b1d */ /* 0x000fe20000010000 */
[----:B------:R-:W-:Y:S02]  /*0cb0*/  UISETP.GT.AND UP1, UPT, UR28, URZ, UPT ;  /* 0x000000ff1c00728c */ /* 0x000fe4000bf24270 */
[----:B------:R-:W-:-:S04]  /*0cc0*/  UIADD3 UR4, UPT, UPT, UR4, 0x1, URZ ;  /* 0x0000000104047890 */ /* 0x000fc8000fffe0ff */
[----:B------:R-:W-:-:S03]  /*0cd0*/  UISETP.NE.U32.AND UP2, UPT, UR4, UR27, UPT ;  /* 0x0000001b0400728c */ /* 0x000fc6000bf45070 */
[----:B------:R-:W-:Y:S08]  /*0ce0*/  BRA.U !UP1, `(.L_x_5) ;  /* 0x00000011092c7547 */ /* 0x000ff0000b800000 */
[----:B------:R-:W1:Y:S01]  /*0cf0*/  LDCU UR30, c[0x3][0x10] ;  /* 0x00c00200ff1e77ac */ /* 0x000e620008000800 */
[----:B------:R-:W2:Y:S01]  /*0d00*/  LDCU UR31, c[0x3][0x18] ;  /* 0x00c00300ff1f77ac */ /* 0x000ea20008000800 */
[----:B------:R-:W3:Y:S01]  /*0d10*/  LDCU UR32, c[0x0][0x3a8] ;  /* 0x00007500ff2077ac */ /* 0x000ee20008000800 */
[----:B------:R-:W-:Y:S01]  /*0d20*/  UMOV UR6, URZ ;  /* 0x000000ff00067c82 */ /* 0x000fe20008000000 */
[----:B------:R-:W-:-:S05]  /*0d30*/  UMOV UR5, URZ ;  /* 0x000000ff00057c82 */ /* 0x000fca0008000000 */
.L_x_26:
[----:B0-----:R-:W-:Y:S01]  /*0d40*/  MOV R9, UR6 ;  /* 0x0000000600097c02 */ /* 0x001fe20008000f00 */
[----:B------:R-:W-:Y:S01]  /*0d50*/  UIADD3 UR5, UPT, UPT, UR5, 0x1, URZ ;  /* 0x0000000105057890 */ /* 0x000fe2000fffe0ff */
[----:B------:R-:W-:Y:S02]  /*0d60*/  MOV R8, UR6 ;  /* 0x0000000600087c02 */ /* 0x000fe40008000f00 */
[----:B------:R-:W-:Y:S01]  /*0d70*/  MOV R24, UR6 ;  /* 0x0000000600187c02 */ /* 0x000fe20008000f00 */
[----:B------:R-:W-:Y:S01]  /*0d80*/  UISETP.NE.AND UP1, UPT, UR5, UR28, UPT ;  /* 0x0000001c0500728c */ /* 0x000fe2000bf25270 */
[----:B------:R-:W0:Y:S04]  /*0d90*/  LDS R9, [R9+UR20] ;  /* 0x0000001409097984 */ /* 0x000e280008000800 */
[----:B------:R-:W4:Y:S04]  /*0da0*/  LDS R8, [R8+UR17] ;  /* 0x0000001108087984 */ /* 0x000f280008000800 */
[----:B-1----:R-:W1:Y:S01]  /*0db0*/  LDS R24, [R24+UR29] ;  /* 0x0000001d18187984 */ /* 0x002e620008000800 */
[----:B0-----:R-:W0:Y:S08]  /*0dc0*/  F2F.F64.F32 R26, R9 ;  /* 0x00000009001a7310 */ /* 0x001e300000201800 */
[----:B----4-:R-:W4:Y:S01]  /*0dd0*/  F2F.F64.F32 R10, R8 ;  /* 0x00000008000a7310 */ /* 0x010f220000201800 */
[----:B0-----:R-:W-:-:S02]  /*0de0*/  DSETP.EQ.AND P1, PT, R26, RZ, PT ;  /* 0x000000ff1a00722a */ /* 0x001fc40003f22000 */
[----:B----4-:R-:W-:-:S14]  /*0df0*/  DSETP.NEU.AND P0, PT, R10, RZ, PT ;  /* 0x000000ff0a00722a */ /* 0x010fdc0003f0d000 */
[----:B-123--:R-:W-:Y:S05]  /*0e00*/  @!P0 BRA P1, `(.L_x_6) ;  /* 0x0000000c00dc8947 */ /* 0x00efea0000800000 */
[----:B------:R-:W0:Y:S02]  /*0e10*/  F2F.F64.F32 R10, R24 ;  /* 0x00000018000a7310 */ /* 0x000e240000201800 */
[----:B0-----:R-:W-:-:S14]  /*0e20*/  DSETP.NEU.AND P0, PT, R10, RZ, PT ;  /* 0x000000ff0a00722a */ /* 0x001fdc0003f0d000 */
[----:B------:R-:W-:Y:S05]  /*0e30*/  @!P0 BRA `(.L_x_6) ;  /* 0x0000000c00d08947 */ /* 0x000fea0003800000 */
[----:B------:R-:W-:Y:S01]  /*0e40*/  MOV R27, UR6 ;  /* 0x00000006001b7c02 */ /* 0x000fe20008000f00 */
[----:B------:R-:W-:Y:S01]  /*0e50*/  BSSY.RECONVERGENT B0, `(.L_x_7) ;  /* 0x0000044000007945 */ /* 0x000fe20003800200 */
[----:B------:R-:W-:Y:S02]  /*0e60*/  MOV R28, UR6 ;  /* 0x00000006001c7c02 */ /* 0x000fe40008000f00 */
[----:B------:R-:W-:Y:S01]  /*0e70*/  MOV R25, UR6 ;  /* 0x0000000600197c02 */ /* 0x000fe20008000f00 */
[----:B------:R-:W0:Y:S01]  /*0e80*/  LDS R11, [R27+UR19] ;  /* 0x000000131b0b7984 */ /* 0x000e220008000800 */
[----:B------:R-:W-:-:S03]  /*0e90*/  I2FP.F32.S32 R10, R15 ;  /* 0x0000000f000a7245 */ /* 0x000fc60000201400 */
[----:B------:R-:W1:Y:S04]  /*0ea0*/  LDS R26, [R28+UR16] ;  /* 0x000000101c1a7984 */ /* 0x000e680008000800 */
[----:B------:R-:W4:Y:S01]  /*0eb0*/  LDS R25, [R25+UR18] ;  /* 0x0000001219197984 */ /* 0x000f220008000800 */
[----:B0-----:R-:W-:Y:S01]  /*0ec0*/  FADD R10, -R10, R11 ;  /* 0x0000000b0a0a7221 */ /* 0x001fe20000000100 */
[----:B------:R-:W-:-:S05]  /*0ed0*/  I2FP.F32.S32 R11, R14 ;  /* 0x0000000e000b7245 */ /* 0x000fca0000201400 */
[----:B-1----:R-:W-:Y:S01]  /*0ee0*/  FADD R26, R26, -R11 ;  /* 0x8000000b1a1a7221 */ /* 0x002fe20000000000 */
[----:B------:R-:W-:Y:S01]  /*0ef0*/  FMUL R11, R10, R10 ;  /* 0x0000000a0a0b7220 */ /* 0x000fe20000400000 */
[----:B------:R-:W-:-:S03]  /*0f00*/  I2FP.F32.S32 R10, R13 ;  /* 0x0000000d000a7245 */ /* 0x000fc60000201400 */
[----:B------:R-:W-:Y:S02]  /*0f10*/  FFMA R26, R26, R26, R11 ;  /* 0x0000001a1a1a7223 */ /* 0x000fe4000000000b */
[----:B----4-:R-:W-:-:S04]  /*0f20*/  FADD R11, R25, -R10 ;  /* 0x8000000a190b7221 */ /* 0x010fc80000000000 */
[----:B------:R-:W-:-:S05]  /*0f30*/  FFMA R11, R11, R11, R26 ;  /* 0x0000000b0b0b7223 */ /* 0x000fca000000001a */
[----:B------:R-:W-:-:S13]  /*0f40*/  FSETP.GEU.AND P0, PT, R11, UR30, PT ;  /* 0x0000001e0b007c0b */ /* 0x000fda000bf0e000 */
[----:B------:R-:W-:Y:S05]  /*0f50*/  @P0 BRA `(.L_x_8) ;  /* 0x0000000000cc0947 */ /* 0x000fea0003800000 */
[----:B--2---:R-:W-:Y:S01]  /*0f60*/  FMUL R27, R11, UR31 ;  /* 0x0000001f0b1b7c20 */ /* 0x004fe20008400000 */
[----:B------:R-:W-:Y:S03]  /*0f70*/  BSSY.RECONVERGENT B1, `(.L_x_9) ;  /* 0x0000011000017945 */ /* 0x000fe60003800200 */
[----:B------:R-:W0:Y:S02]  /*0f80*/  F2F.F64.F32 R10, R27 ;  /* 0x0000001b000a7310 */ /* 0x000e240000201800 */
[----:B0-----:R-:W-:-:S10]  /*0f90*/  DADD R10, -R10, 1 ;  /* 0x3ff000000a0a7429 */ /* 0x001fd40000000100 */
[----:B------:R-:W0:Y:S02]  /*0fa0*/  F2F.F32.F64 R11, R10 ;  /* 0x0000000a000b7310 */ /* 0x000e240000301000 */
[----:B0-----:R-:W-:-:S04]  /*0fb0*/  IADD3 R28, PT, PT, R11, -0xd000000, RZ ;  /* 0xf30000000b1c7810 */ /* 0x001fc80007ffe0ff */
[----:B------:R-:W-:Y:S02]  /*0fc0*/  ISETP.GT.U32.AND P0, PT, R28, 0x727fffff, PT ;  /* 0x727fffff1c00780c */ /* 0x000fe40003f04070 */
[----:B------:R0:W1:Y:S11]  /*0fd0*/  MUFU.RSQ R28, R11 ;  /* 0x0000000b001c7308 */ /* 0x0000760000001400 */
[----:B0-----:R-:W-:Y:S05]  /*0fe0*/  @!P0 BRA `(.L_x_10) ;  /* 0x0000000000148947 */ /* 0x001fea0003800000 */
[----:B------:R-:W-:Y:S02]  /*0ff0*/  MOV R10, R11 ;  /* 0x0000000b000a7202 */ /* 0x000fe40000000f00 */
[----:B------:R-:W-:-:S07]  /*1000*/  MOV R29, 0x1020 ;  /* 0x00001020001d7802 */ /* 0x000fce0000000f00 */
[----:B-1-3--:R-:W-:Y:S05]  /*1010*/  CALL.REL.NOINC `($__internal_0_$__cuda_sm20_sqrt_rn_f32_slowpath) ;  /* 0x0000001000107944 */ /* 0x00afea0003c00000 */
[----:B------:R-:W-:Y:S01]  /*1020*/  MOV R10, R27 ;  /* 0x0000001b000a7202 */ /* 0x000fe20000000f00 */
[----:B------:R-:W-:Y:S06]  /*1030*/  BRA `(.L_x_11) ;  /* 0x0000000000107947 */ /* 0x000fec0003800000 */
.L_x_10:
[----:B-1----:R-:W-:Y:S01]  /*1040*/  FMUL.FTZ R10, R11, R28 ;  /* 0x0000001c0b0a7220 */ /* 0x002fe20000410000 */
[----:B------:R-:W-:-:S03]  /*1050*/  FMUL.FTZ R27, R28, 0.5 ;  /* 0x3f0000001c1b7820 */ /* 0x000fc60000410000 */
[----:B------:R-:W-:-:S04]  /*1060*/  FFMA R11, -R10, R10, R11 ;  /* 0x0000000a0a0b7223 */ /* 0x000fc8000000010b */
[----:B------:R-:W-:-:S07]  /*1070*/  FFMA R10, R11, R27, R10 ;  /* 0x0000001b0b0a7223 */ /* 0x000fce000000000a */
.L_x_11:
[----:B---3--:R-:W-:Y:S05]  /*1080*/  BSYNC.RECONVERGENT B1 ;  /* 0x0000000000017941 */ /* 0x008fea0003800200 */
.L_x_9:
[----:B------:R-:W-:Y:S02]  /*1090*/  HFMA2 R11, -RZ, RZ, 0.0028285980224609375, -0.041107177734375 ;  /* 0x19cba943ff0b7431 */ /* 0x000fe400000001ff */
[----:B------:R-:W-:-:S04]  /*10a0*/  FMUL R10, R10, UR32 ;  /* 0x000000200a0a7c20 */ /* 0x000fc80008400000 */
[----:B------:R-:W-:-:S04]  /*10b0*/  FMUL R10, R10, R10 ;  /* 0x0000000a0a0a7220 */ /* 0x000fc80000400000 */
[C---:B------:R-:W-:Y:S01]  /*10c0*/  FADD R27, R10.reuse, -3076.46923828125 ;  /* 0xc54047820a1b7421 */ /* 0x040fe20000000000 */
[----:B------:R-:W-:-:S03]  /*10d0*/  FFMA R11, R10, R11, 3.807152406768155109e-20 ;  /* 0x1f33c9a60a0b7423 */ /* 0x000fc6000000000b */
[C---:B------:R-:W-:Y:S01]  /*10e0*/  FFMA R27, R10.reuse, R27, 3476263.25 ;  /* 0x4a542c9d0a1b7423 */ /* 0x040fe2000000001b */
[----:B------:R-:W-:-:S03]  /*10f0*/  FFMA R11, R10, R11, 4.7944026887006374973e-17 ;  /* 0x245d1a510a0b7423 */ /* 0x000fc6000000000b */
[C---:B------:R-:W-:Y:S01]  /*1100*/  FFMA R27, R10.reuse, R27, -1.44048294400000000000e+09 ;  /* 0xceabb80d0a1b7423 */ /* 0x040fe2000000001b */
[----:B------:R-:W-:-:S04]  /*1110*/  FFMA R11, R10, R11, 4.3512597496485339033e-14 ;  /* 0x2943f69c0a0b7423 */ /* 0x000fc8000000000b */
[----:B------:R-:W-:Y:S01]  /*1120*/  FFMA R11, R10, R11, 3.0093112030060709117e-11 ;  /* 0x2e0459d50a0b7423 */ /* 0x000fe2000000000b */
[----:B------:R-:W-:-:S03]  /*1130*/  FSETP.GEU.AND P0, PT, |R27|, 1.175494350822287508e-38, PT ;  /* 0x008000001b00780b */ /* 0x000fc60003f0e200 */
[----:B------:R-:W-:-:S04]  /*1140*/  FFMA R11, R10, R11, 1.6022468685150670353e-08 ;  /* 0x3289a1c80a0b7423 */ /* 0x000fc8000000000b */
[----:B------:R-:W-:-:S04]  /*1150*/  FFMA R11, R10, R11, 6.5485837694723159075e-06 ;  /* 0x36dbbbe80a0b7423 */ /* 0x000fc8000000000b */
[C---:B------:R-:W-:Y:S02]  /*1160*/  FFMA R11, R10.reuse, R11, 0.0020259108860045671463 ;  /* 0x3b04c5250a0b7423 */ /* 0x040fe4000000000b */
[----:B------:R-:W-:Y:S02]  /*1170*/  @!P0 FMUL R27, R27, 16777216 ;  /* 0x4b8000001b1b8820 */ /* 0x000fe40000400000 */
[----:B------:R-:W-:-:S04]  /*1180*/  FFMA R11, R10, R11, 0.4630762934684753418 ;  /* 0x3eed18560a0b7423 */ /* 0x000fc8000000000b */
[C---:B------:R-:W-:Y:S01]  /*1190*/  FFMA R11, R10.reuse, R11, 75.4337310791015625 ;  /* 0x4296de120a0b7423 */ /* 0x040fe2000000000b */
[----:B------:R-:W0:Y:S03]  /*11a0*/  MUFU.RCP R27, R27 ;  /* 0x0000001b001b7308 */ /* 0x000e260000001000 */
[----:B------:R-:W-:-:S04]  /*11b0*/  FFMA R11, R10, R11, 8307.92578125 ;  /* 0x4601cfb40a0b7423 */ /* 0x000fc8000000000b */
[----:B------:R-:W-:-:S04]  /*11c0*/  FFMA R11, R10, R11, 571661.125 ;  /* 0x490b90d20a0b7423 */ /* 0x000fc8000000000b */
[----:B------:R-:W-:-:S04]  /*11d0*/  FFMA R11, R10, R11, 21641558 ;  /* 0x4ba51cab0a0b7423 */ /* 0x000fc8000000000b */
[----:B------:R-:W-:-:S04]  /*11e0*/  FFMA R11, R10, R11, 356644480 ;  /* 0x4daa0fb40a0b7423 */ /* 0x000fc8000000000b */
[----:B------:R-:W-:-:S04]  /*11f0*/  FFMA R11, R10, R11, 1.44048294400000000000e+09 ;  /* 0x4eabb80d0a0b7423 */ /* 0x000fc8000000000b */
[----:B------:R-:W-:-:S05]  /*1200*/  FMUL R10, R11, -16777216 ;  /* 0xcb8000000b0a7820 */ /* 0x000fca0000400000 */
[----:B------:R-:W-:-:S05]  /*1210*/  FSEL R10, R10, -R11, !P0 ;  /* 0x8000000b0a0a7208 */ /* 0x000fca0004000000 */
[----:B0-----:R-:W-:Y:S02]  /*1220*/  FMUL R29, R27, R10 ;  /* 0x0000000a1b1d7220 */ /* 0x001fe40000400000 */
[----:B------:R-:W0:Y:S02]  /*1230*/  F2F.F64.F32 R10, R3 ;  /* 0x00000003000a7310 */ /* 0x000e240000201800 */
[----:B------:R-:W-:-:S04]  /*1240*/  FMUL R29, R24, R29 ;  /* 0x0000001d181d7220 */ /* 0x000fc80000400000 */
[-C--:B------:R-:W-:Y:S01]  /*1250*/  FFMA R16, R9, R29.reuse, R16 ;  /* 0x0000001d09107223 */ /* 0x080fe20000000010 */
[----:B------:R-:W-:Y:S01]  /*1260*/  FFMA R17, R8, R29, R17 ;  /* 0x0000001d08117223 */ /* 0x000fe20000000011 */
[----:B0-----:R-:W-:-:S06]  /*1270*/  DADD R10, R10, 1 ;  /* 0x3ff000000a0a7429 */ /* 0x001fcc0000000000 */
[----:B------:R0:W1:Y:S05]  /*1280*/  F2F.F32.F64 R3, R10 ;  /* 0x0000000a00037310 */ /* 0x00006a0000301000 */
.L_x_8:
[----:B--23--:R-:W-:Y:S05]  /*1290*/  BSYNC.RECONVERGENT B0 ;  /* 0x0000000000007941 */ /* 0x00cfea0003800200 */
.L_x_7:
[----:B0-----:R-:W-:Y:S01]  /*12a0*/  I2FP.F32.S32 R10, R7 ;  /* 0x00000007000a7245 */ /* 0x001fe20000201400 */
[----:B------:R-:W-:Y:S04]  /*12b0*/  BSSY.RECONVERGENT B0, `(.L_x_12) ;  /* 0x0000038000007945 */ /* 0x000fe80003800200 */
[----:B------:R-:W-:-:S04]  /*12c0*/  FADD R11, R25, -R10 ;  /* 0x8000000a190b7221 */ /* 0x000fc80000000000 */
[----:B------:R-:W-:-:S05]  /*12d0*/  FFMA R11, R11, R11, R26 ;  /* 0x0000000b0b0b7223 */ /* 0x000fca000000001a */
[----:B------:R-:W-:-:S13]  /*12e0*/  FSETP.GEU.AND P0, PT, R11, UR30, PT ;  /* 0x0000001e0b007c0b */ /* 0x000fda000bf0e000 */
[----:B------:R-:W-:Y:S05]  /*12f0*/  @P0 BRA `(.L_x_13) ;  /* 0x0000000000cc0947 */ /* 0x000fea0003800000 */
[----:B------:R-:W-:Y:S01]  /*1300*/  FMUL R27, R11, UR31 ;  /* 0x0000001f0b1b7c20 */ /* 0x000fe20008400000 */
[----:B------:R-:W-:Y:S03]  /*1310*/  BSSY.RECONVERGENT B1, `(.L_x_14) ;  /* 0x0000011000017945 */ /* 0x000fe60003800200 */
[----:B------:R-:W0:Y:S02]  /*1320*/  F2F.F64.F32 R10, R27 ;  /* 0x0000001b000a7310 */ /* 0x000e240000201800 */
[----:B0-----:R-:W-:-:S10]  /*1330*/  DADD R10, -R10, 1 ;  /* 0x3ff000000a0a7429 */ /* 0x001fd40000000100 */
[----:B------:R-:W0:Y:S02]  /*1340*/  F2F.F32.F64 R11, R10 ;  /* 0x0000000a000b7310 */ /* 0x000e240000301000 */
[----:B0-----:R-:W-:-:S04]  /*1350*/  IADD3 R28, PT, PT, R11, -0xd000000, RZ ;  /* 0xf30000000b1c7810 */ /* 0x001fc80007ffe0ff */
[----:B------:R-:W-:Y:S02]  /*1360*/  ISETP.GT.U32.AND P0, PT, R28, 0x727fffff, PT ;  /* 0x727fffff1c00780c */ /* 0x000fe40003f04070 */
[----:B------:R0:W2:Y:S11]  /*1370*/  MUFU.RSQ R28, R11 ;  /* 0x0000000b001c7308 */ /* 0x0000b60000001400 */
[----:B0-----:R-:W-:Y:S05]  /*1380*/  @!P0 BRA `(.L_x_15) ;  /* 0x0000000000148947 */ /* 0x001fea0003800000 */
[----:B------:R-:W-:Y:S02]  /*1390*/  MOV R10, R11 ;  /* 0x0000000b000a7202 */ /* 0x000fe40000000f00 */
[----:B------:R-:W-:-:S07]  /*13a0*/  MOV R29, 0x13c0 ;  /* 0x000013c0001d7802 */ /* 0x000fce0000000f00 */
[----:B-12---:R-:W-:Y:S05]  /*13b0*/  CALL.REL.NOINC `($__internal_0_$__cuda_sm20_sqrt_rn_f32_slowpath) ;  /* 0x0000000c00287944 */ /* 0x006fea0003c00000 */
[----:B------:R-:W-:Y:S01]  /*13c0*/  MOV R10, R27 ;  /* 0x0000001b000a7202 */ /* 0x000fe20000000f00 */
[----:B------:R-:W-:Y:S06]  /*13d0*/  BRA `(.L_x_16) ;  /* 0x0000000000107947 */ /* 0x000fec0003800000 */
.L_x_15:
[----:B--2---:R-:W-:Y:S01]  /*13e0*/  FMUL.FTZ R10, R11, R28 ;  /* 0x0000001c0b0a7220 */ /* 0x004fe20000410000 */
[----:B------:R-:W-:-:S03]  /*13f0*/  FMUL.FTZ R27, R28, 0.5 ;  /* 0x3f0000001c1b7820 */ /* 0x000fc60000410000 */
[----:B------:R-:W-:-:S04]  /*1400*/  FFMA R11, -R10, R10, R11 ;  /* 0x0000000a0a0b7223 */ /* 0x000fc8000000010b */
[----:B------:R-:W-:-:S07]  /*1410*/  FFMA R10, R11, R27, R10 ;  /* 0x0000001b0b0a7223 */ /* 0x000fce000000000a */
.L_x_16:
[----:B------:R-:W-:Y:S05]  /*1420*/  BSYNC.RECONVERGENT B1 ;  /* 0x0000000000017941 */ /* 0x000fea0003800200 */
.L_x_14:
        /* <DEDUP_REMOVED lines=31> */
[----:B------:R0:W2:Y:S05]  /*1620*/  F2F.F32.F64 R4, R10 ;  /* 0x0000000a00047310 */ /* 0x0000aa0000301000 */
.L_x_13:
[----:B------:R-:W-:Y:S05]  /*1630*/  BSYNC.RECONVERGENT B0 ;  /* 0x0000000000007941 */ /* 0x000fea0003800200 */
.L_x_12:
        /* <DEDUP_REMOVED lines=13> */
[----:B------:R0:W3:Y:S11]  /*1710*/  MUFU.RSQ R28, R11 ;  /* 0x0000000b001c7308 */ /* 0x0000f60000001400 */
[----:B0-----:R-:W-:Y:S05]  /*1720*/  @!P0 BRA `(.L_x_20) ;  /* 0x0000000000148947 */ /* 0x001fea0003800000 */
[----:B------:R-:W-:Y:S02]  /*1730*/  MOV R10, R11 ;  /* 0x0000000b000a7202 */ /* 0x000fe40000000f00 */
[----:B------:R-:W-:-:S07]  /*1740*/  MOV R29, 0x1760 ;  /* 0x00001760001d7802 */ /* 0x000fce0000000f00 */
[----:B-123--:R-:W-:Y:S05]  /*1750*/  CALL.REL.NOINC `($__internal_0_$__cuda_sm20_sqrt_rn_f32_slowpath) ;  /* 0x0000000800407944 */ /* 0x00efea0003c00000 */
[----:B------:R-:W-:Y:S01]  /*1760*/  MOV R10, R27 ;  /* 0x0000001b000a7202 */ /* 0x000fe20000000f00 */
[----:B------:R-:W-:Y:S06]  /*1770*/  BRA `(.L_x_21) ;  /* 0x0000000000107947 */ /* 0x000fec0003800000 */
.L_x_20:
[----:B---3--:R-:W-:Y:S01]  /*1780*/  FMUL.FTZ R10, R11, R28 ;  /* 0x0000001c0b0a7220 */ /* 0x008fe20000410000 */
[----:B------:R-:W-:-:S03]  /*1790*/  FMUL.FTZ R27, R28, 0.5 ;  /* 0x3f0000001c1b7820 */ /* 0x000fc60000410000 */
[----:B------:R-:W-:-:S04]  /*17a0*/  FFMA R11, -R10, R10, R11 ;  /* 0x0000000a0a0b7223 */ /* 0x000fc8000000010b */
[----:B------:R-:W-:-:S07]  /*17b0*/  FFMA R10, R11, R27, R10 ;  /* 0x0000001b0b0a7223 */ /* 0x000fce000000000a */
.L_x_21:
[----:B------:R-:W-:Y:S05]  /*17c0*/  BSYNC.RECONVERGENT B1 ;  /* 0x0000000000017941 */ /* 0x000fea0003800200 */
.L_x_19:
        /* <DEDUP_REMOVED lines=31> */
[----:B------:R0:W3:Y:S05]  /*19c0*/  F2F.F32.F64 R5, R10 ;  /* 0x0000000a00057310 */ /* 0x0000ea0000301000 */
.L_x_18:
[----:B------:R-:W-:Y:S05]  /*19d0*/  BSYNC.RECONVERGENT B0 ;  /* 0x0000000000007941 */ /* 0x000fea0003800200 */
.L_x_17:
        /* <DEDUP_REMOVED lines=11> */
[----:B0-----:R-:W-:-:S06]  /*1a90*/  IADD3 R26, PT, PT, R11, -0xd000000, RZ ;  /* 0xf30000000b1a7810 */ /* 0x001fcc0007ffe0ff */
[----:B------:R0:W4:Y:S01]  /*1aa0*/  MUFU.RSQ R28, R11 ;  /* 0x0000000b001c7308 */ /* 0x0001220000001400 */
[----:B------:R-:W-:-:S13]  /*1ab0*/  ISETP.GT.U32.AND P0, PT, R26, 0x727fffff, PT ;  /* 0x727fffff1a00780c */ /* 0x000fda0003f04070 */
[----:B0-----:R-:W-:Y:S05]  /*1ac0*/  @!P0 BRA `(.L_x_24) ;  /* 0x0000000000148947 */ /* 0x001fea0003800000 */
[----:B------:R-:W-:Y:S02]  /*1ad0*/  MOV R10, R11 ;  /* 0x0000000b000a7202 */ /* 0x000fe40000000f00 */
[----:B------:R-:W-:-:S07]  /*1ae0*/  MOV R29, 0x1b00 ;  /* 0x00001b00001d7802 */ /* 0x000fce0000000f00 */
[----:B-1234-:R-:W-:Y:S05]  /*1af0*/  CALL.REL.NOINC `($__internal_0_$__cuda_sm20_sqrt_rn_f32_slowpath) ;  /* 0x0000000400587944 */ /* 0x01efea0003c00000 */
[----:B------:R-:W-:Y:S01]  /*1b00*/  MOV R10, R27 ;  /* 0x0000001b000a7202 */ /* 0x000fe20000000f00 */
[----:B------:R-:W-:Y:S06]  /*1b10*/  BRA `(.L_x_25) ;  /* 0x0000000000107947 */ /* 0x000fec0003800000 */
.L_x_24:
[----:B----4-:R-:W-:Y:S01]  /*1b20*/  FMUL.FTZ R10, R11, R28 ;  /* 0x0000001c0b0a7220 */ /* 0x010fe20000410000 */
[----:B------:R-:W-:-:S03]  /*1b30*/  FMUL.FTZ R25, R28, 0.5 ;  /* 0x3f0000001c197820 */ /* 0x000fc60000410000 */
[----:B------:R-:W-:-:S04]  /*1b40*/  FFMA R11, -R10, R10, R11 ;  /* 0x0000000a0a0b7223 */ /* 0x000fc8000000010b */
[----:B------:R-:W-:-:S07]  /*1b50*/  FFMA R10, R11, R25, R10 ;  /* 0x000000190b0a7223 */ /* 0x000fce000000000a */
.L_x_25:
[----:B------:R-:W-:Y:S05]  /*1b60*/  BSYNC.RECONVERGENT B1 ;  /* 0x0000000000017941 */ /* 0x000fea0003800200 */
.L_x_23:
[----:B------:R-:W-:Y:S02]  /*1b70*/  HFMA2 R26, -RZ, RZ, 0.0028285980224609375, -0.041107177734375 ;  /* 0x19cba943ff1a7431 */ /* 0x000fe400000001ff */
[----:B------:R-:W-:-:S04]  /*1b80*/  FMUL R10, R10, UR32 ;  /* 0x000000200a0a7c20 */ /* 0x000fc80008400000 */
[----:B------:R-:W-:-:S04]  /*1b90*/  FMUL R25, R10, R10 ;  /* 0x0000000a0a197220 */ /* 0x000fc80000400000 */
[C---:B------:R-:W-:Y:S01]  /*1ba0*/  FFMA R10, R25.reuse, R26, 3.807152406768155109e-20 ;  /* 0x1f33c9a6190a7423 */ /* 0x040fe2000000001a */
[----:B------:R-:W-:-:S03]  /*1bb0*/  FADD R26, R25, -3076.46923828125 ;  /* 0xc5404782191a7421 */ /* 0x000fc60000000000 */
[C---:B------:R-:W-:Y:S01]  /*1bc0*/  FFMA R10, R25.reuse, R10, 4.7944026887006374973e-17 ;  /* 0x245d1a51190a7423 */ /* 0x040fe2000000000a */
[----:B------:R-:W-:-:S03]  /*1bd0*/  FFMA R26, R25, R26, 3476263.25 ;  /* 0x4a542c9d191a7423 */ /* 0x000fc6000000001a */
[C---:B------:R-:W-:Y:S01]  /*1be0*/  FFMA R10, R25.reuse, R10, 4.3512597496485339033e-14 ;  /* 0x2943f69c190a7423 */ /* 0x040fe2000000000a */
[----:B------:R-:W-:-:S03]  /*1bf0*/  FFMA R27, R25, R26, -1.44048294400000000000e+09 ;  /* 0xceabb80d191b7423 */ /* 0x000fc6000000001a */
[----:B------:R-:W-:Y:S02]  /*1c00*/  FFMA R10, R25, R10, 3.0093112030060709117e-11 ;  /* 0x2e0459d5190a7423 */ /* 0x000fe4000000000a */
[----:B------:R-:W-:Y:S02]  /*1c10*/  FSETP.GEU.AND P0, PT, |R27|, 1.175494350822287508e-38, PT ;  /* 0x008000001b00780b */ /* 0x000fe40003f0e200 */
[----:B------:R-:W-:-:S04]  /*1c20*/  FFMA R10, R25, R10, 1.6022468685150670353e-08 ;  /* 0x3289a1c8190a7423 */ /* 0x000fc8000000000a */
[----:B------:R-:W-:-:S04]  /*1c30*/  FFMA R10, R25, R10, 6.5485837694723159075e-06 ;  /* 0x36dbbbe8190a7423 */ /* 0x000fc8000000000a */
[----:B------:R-:W-:-:S03]  /*1c40*/  FFMA R10, R25, R10, 0.0020259108860045671463 ;  /* 0x3b04c525190a7423 */ /* 0x000fc6000000000a */
[----:B------:R-:W-:Y:S01]  /*1c50*/  @!P0 FMUL R27, R27, 16777216 ;  /* 0x4b8000001b1b8820 */ /* 0x000fe20000400000 */
[----:B------:R-:W-:-:S04]  /*1c60*/  FFMA R10, R25, R10, 0.4630762934684753418 ;  /* 0x3eed1856190a7423 */ /* 0x000fc8000000000a */
[C---:B------:R-:W-:Y:S01]  /*1c70*/  FFMA R10, R25.reuse, R10, 75.4337310791015625 ;  /* 0x4296de12190a7423 */ /* 0x040fe2000000000a */
[----:B------:R-:W0:Y:S03]  /*1c80*/  MUFU.RCP R27, R27 ;  /* 0x0000001b001b7308 */ /* 0x000e260000001000 */
[----:B------:R-:W-:-:S04]  /*1c90*/  FFMA R10, R25, R10, 8307.92578125 ;  /* 0x4601cfb4190a7423 */ /* 0x000fc8000000000a */
[----:B------:R-:W-:-:S04]  /*1ca0*/  FFMA R10, R25, R10, 571661.125 ;  /* 0x490b90d2190a7423 */ /* 0x000fc8000000000a */
[C---:B------:R-:W-:Y:S02]  /*1cb0*/  FFMA R26, R25.reuse, R10, 21641558 ;  /* 0x4ba51cab191a7423 */ /* 0x040fe4000000000a */
[----:B------:R-:W4:Y:S02]  /*1cc0*/  F2F.F64.F32 R10, R6 ;  /* 0x00000006000a7310 */ /* 0x000f240000201800 */
[----:B------:R-:W-:-:S04]  /*1cd0*/  FFMA R26, R25, R26, 356644480 ;  /* 0x4daa0fb4191a7423 */ /* 0x000fc8000000001a */
[----:B------:R-:W-:-:S04]  /*1ce0*/  FFMA R26, R25, R26, 1.44048294400000000000e+09 ;  /* 0x4eabb80d191a7423 */ /* 0x000fc8000000001a */
[----:B------:R-:W-:Y:S01]  /*1cf0*/  FMUL R25, R26, -16777216 ;  /* 0xcb8000001a197820 */ /* 0x000fe20000400000 */
[----:B----4-:R-:W-:-:S04]  /*1d00*/  DADD R10, R10, 1 ;  /* 0x3ff000000a0a7429 */ /* 0x010fc80000000000 */
[----:B------:R-:W-:Y:S02]  /*1d10*/  FSEL R26, R25, -R26, !P0 ;  /* 0x8000001a191a7208 */ /* 0x000fe40004000000 */
[----:B------:R4:W1:Y:S03]  /*1d20*/  F2F.F32.F64 R6, R10 ;  /* 0x0000000a00067310 */ /* 0x0008660000301000 */
[----:B0-----:R-:W-:-:S04]  /*1d30*/  FMUL R25, R27, R26 ;  /* 0x0000001a1b197220 */ /* 0x001fc80000400000 */
[----:B------:R-:W-:-:S04]  /*1d40*/  FMUL R25, R24, R25 ;  /* 0x0000001918197220 */ /* 0x000fc80000400000 */
[-C--:B------:R-:W-:Y:S01]  /*1d50*/  FFMA R22, R9, R25.reuse, R22 ;  /* 0x0000001909167223 */ /* 0x080fe20000000016 */
[----:B----4-:R-:W-:-:S07]  /*1d60*/  FFMA R23, R8, R25, R23 ;  /* 0x0000001908177223 */ /* 0x010fce0000000017 */
.L_x_22:
[----:B------:R-:W-:Y:S05]  /*1d70*/  BSYNC.RECONVERGENT B0 ;  /* 0x0000000000007941 */ /* 0x000fea0003800200 */
.L_x_6:
[----:B------:R-:W-:Y:S01]  /*1d80*/  UIADD3 UR6, UPT, UPT, UR6, 0x4, URZ ;  /* 0x0000000406067890 */ /* 0x000fe2000fffe0ff */
[----:B------:R-:W-:Y:S11]  /*1d90*/  BRA.U UP1, `(.L_x_26) ;  /* 0xffffffed01e87547 */ /* 0x000ff6000b83ffff */
.L_x_5:
[----:B------:R-:W-:Y:S05]  /*1da0*/  BRA.U UP2, `(.L_x_27) ;  /* 0xffffffed02487547 */ /* 0x000fea000b83ffff */
.L_x_2:
[----:B------:R-:W4:Y:S01]  /*1db0*/  LDCU UR6, c[0x3][0x4] ;  /* 0x00c00080ff0677ac */ /* 0x000f220008000800 */
[----:B------:R-:W-:-:S04]  /*1dc0*/  UIADD3 UR21, UPT, UPT, UR21, 0x1, URZ ;  /* 0x0000000115157890 */ /* 0x000fc8000fffe0ff */
[----:B------:R-:W-:Y:S02]  /*1dd0*/  UISETP.NE.AND UP1, UPT, UR33, UR21, UPT ;  /* 0x000000152100728c */ /* 0x000fe4000bf25270 */
[----:B----4-:R-:W-:Y:S02]  /*1de0*/  UIMAD.WIDE UR4, UR6, 0x4, UR12 ;  /* 0x00000004060478a5 */ /* 0x010fe4000f8e020c */
[----:B------:R-:W-:-:S05]  /*1df0*/  UIMAD.WIDE UR10, UR6, 0x4, UR10 ;  /* 0x00000004060a78a5 */ /* 0x000fca000f8e020a */
[----:B------:R-:W-:Y:S07]  /*1e00*/  BRA.U UP1, `(.L_x_28) ;  /* 0xffffffe901f07547 */ /* 0x000fee000b83ffff */
.L_x_1:
[----:B------:R-:W-:-:S04]  /*1e10*/  UIADD3 UR9, UPT, UPT, UR9, 0x1, URZ ;  /* 0x0000000109097890 */ /* 0x000fc8000fffe0ff */
[----:B------:R-:W-:-:S09]  /*1e20*/  UISETP.NE.AND UP1, UPT, UR25, UR9, UPT ;  /* 0x000000091900728c */ /* 0x000fd2000bf25270 */
[----:B------:R-:W-:Y:S05]  /*1e30*/  BRA.U UP1, `(.L_x_29) ;  /* 0xffffffe901947547 */ /* 0x000fea000b83ffff */
[----:B------:R-:W-:Y:S05]  /*1e40*/  BRA `(.L_x_30) ;  /* 0x00000000001c7947 */ /* 0x000fea0003800000 */
.L_x_0:
[----:B------:R-:W-:Y:S01]  /*1e50*/  HFMA2 R3, -RZ, RZ, 0, 0 ;  /* 0x00000000ff037431 */ /* 0x000fe200000001ff */
[----:B------:R-:W-:Y:S02]  /*1e60*/  MOV R6, RZ ;  /* 0x000000ff00067202 */ /* 0x000fe40000000f00 */
[----:B------:R-:W-:Y:S02]  /*1e70*/  CS2R R4, SRZ ;  /* 0x0000000000047805 */ /* 0x000fe4000001ff00 */
[----:B------:R-:W-:Y:S02]  /*1e80*/  CS2R R22, SRZ ;  /* 0x0000000000167805 */ /* 0x000fe4000001ff00 */
[----:B------:R-:W-:Y:S02]  /*1e90*/  CS2R R20, SRZ ;  /* 0x0000000000147805 */ /* 0x000fe4000001ff00 */
[----:B------:R-:W-:Y:S02]  /*1ea0*/  CS2R R18, SRZ ;  /* 0x0000000000127805 */ /* 0x000fe4000001ff00 */
[----:B------:R-:W-:-:S07]  /*1eb0*/  CS2R R16, SRZ ;  /* 0x0000000000107805 */ /* 0x000fce000001ff00 */
.L_x_30:
[----:B0-----:R-:W0:Y:S08]  /*1ec0*/  LDC.64 R24, c[0x3][RZ] ;  /* 0x00c00000ff187b82 */ /* 0x001e300000000a00 */
[----:B------:R-:W4:Y:S08]  /*1ed0*/  LDC.64 R10, c[0x0][0x398] ;  /* 0x0000e600ff0a7b82 */ /* 0x000f300000000a00 */
[----:B------:R-:W5:Y:S01]  /*1ee0*/  LDC.64 R8, c[0x0][0x3a0] ;  /* 0x0000e800ff087b82 */ /* 0x000f620000000a00 */
[----:B0-----:R-:W-:-:S04]  /*1ef0*/  IMAD R13, R13, R24, RZ ;  /* 0x000000180d0d7224 */ /* 0x001fc800078e02ff */
[----:B------:R-:W-:-:S05]  /*1f00*/  IMAD R14, R14, R25, R13 ;  /* 0x000000190e0e7224 */ /* 0x000fca00078e020d */
[----:B------:R-:W-:-:S05]  /*1f10*/  IADD3 R15, PT, PT, R15, R14, RZ ;  /* 0x0000000e0f0f7210 */ /* 0x000fca0007ffe0ff */
[----:B------:R-:W-:Y:S02]  /*1f20*/  IMAD R25, R24, UR24, R15 ;  /* 0x0000001818197c24 */ /* 0x000fe4000f8e020f */
[----:B----4-:R-:W-:-:S04]  /*1f30*/  IMAD.WIDE R12, R15, 0x8, R10 ;  /* 0x000000080f0c7825 */ /* 0x010fc800078e020a */
[----:B------:R-:W-:Y:S01]  /*1f40*/  IMAD R31, R24, UR24, R25 ;  /* 0x00000018181f7c24 */ /* 0x000fe2000f8e0219 */
[----:B------:R-:W-:Y:S01]  /*1f50*/  STG.E.64 desc[UR22][R12.64], R16 ;  /* 0x000000100c007986 */ /* 0x000fe2000c101b16 */
[----:B-----5:R-:W-:-:S04]  /*1f60*/  IMAD.WIDE R14, R15, 0x4, R8 ;  /* 0x000000040f0e7825 */ /* 0x020fc800078e0208 */
[C---:B------:R-:W-:Y:S01]  /*1f70*/  IMAD.WIDE R26, R25.reuse, 0x8, R10 ;  /* 0x00000008191a7825 */ /* 0x040fe200078e020a */
[----:B-1----:R-:W-:Y:S03]  /*1f80*/  STG.E desc[UR22][R14.64], R3 ;  /* 0x000000030e007986 */ /* 0x002fe6000c101916 */
[----:B------:R-:W-:Y:S01]  /*1f90*/  IMAD R7, R24, UR24, R31 ;  /* 0x0000001818077c24 */ /* 0x000fe2000f8e021f */
[----:B------:R-:W-:Y:S01]  /*1fa0*/  STG.E.64 desc[UR22][R26.64], R18 ;  /* 0x000000121a007986 */ /* 0x000fe2000c101b16 */
[----:B------:R-:W-:-:S04]  /*1fb0*/  IMAD.WIDE R24, R25, 0x4, R8 ;  /* 0x0000000419187825 */ /* 0x000fc800078e0208 */
[C---:B------:R-:W-:Y:S01]  /*1fc0*/  IMAD.WIDE R28, R31.reuse, 0x8, R10 ;  /* 0x000000081f1c7825 */ /* 0x040fe200078e020a */
[----:B--2---:R-:W-:Y:S03]  /*1fd0*/  STG.E desc[UR22][R24.64], R4 ;  /* 0x0000000418007986 */ /* 0x004fe6000c101916 */
[----:B------:R-:W-:Y:S01]  /*1fe0*/  IMAD.WIDE R30, R31, 0x4, R8 ;  /* 0x000000041f1e7825 */ /* 0x000fe200078e0208 */
[----:B------:R-:W-:Y:S03]  /*1ff0*/  STG.E.64 desc[UR22][R28.64], R20 ;  /* 0x000000141c007986 */ /* 0x000fe6000c101b16 */
[C---:B------:R-:W-:Y:S01]  /*2000*/  IMAD.WIDE R10, R7.reuse, 0x8, R10 ;  /* 0x00000008070a7825 */ /* 0x040fe200078e020a */
[----:B---3--:R-:W-:Y:S03]  /*2010*/  STG.E desc[UR22][R30.64], R5 ;  /* 0x000000051e007986 */ /* 0x008fe6000c101916 */
[----:B------:R-:W-:Y:S01]  /*2020*/  IMAD.WIDE R8, R7, 0x4, R8 ;  /* 0x0000000407087825 */ /* 0x000fe200078e0208 */
[----:B------:R-:W-:Y:S04]  /*2030*/  STG.E.64 desc[UR22][R10.64], R22 ;  /* 0x000000160a007986 */ /* 0x000fe8000c101b16 */
[----:B------:R-:W-:Y:S01]  /*2040*/  STG.E desc[UR22][R8.64], R6 ;  /* 0x0000000608007986 */ /* 0x000fe2000c101916 */
[----:B------:R-:W-:Y:S05]  /*2050*/  EXIT ;  /* 0x000000000000794d */ /* 0x000fea0003800000 */
        .weak           $__internal_0_$__cuda_sm20_sqrt_rn_f32_slowpath
        .type           $__internal_0_$__cuda_sm20_sqrt_rn_f32_slowpath,@function
        .size           $__internal_0_$__cuda_sm20_sqrt_rn_f32_slowpath,(.L_x_38 - $__internal_0_$__cuda_sm20_sqrt_rn_f32_slowpath)
$__internal_0_$__cuda_sm20_sqrt_rn_f32_slowpath:
[----:B------:R-:W-:-:S13]  /*2060*/  LOP3.LUT P0, RZ, R10, 0x7fffffff, RZ, 0xc0, !PT ;  /* 0x7fffffff0aff7812 */ /* 0x000fda000780c0ff */
[----:B------:R-:W-:Y:S01]  /*2070*/  @!P0 MOV R11, R10 ;  /* 0x0000000a000b8202 */ /* 0x000fe20000000f00 */
[----:B------:R-:W-:Y:S06]  /*2080*/  @!P0 BRA `(.L_x_31) ;  /* 0x0000000000408947 */ /* 0x000fec0003800000 */
[----:B------:R-:W-:-:S13]  /*2090*/  FSETP.GEU.FTZ.AND P0, PT, R10, RZ, PT ;  /* 0x000000ff0a00720b */ /* 0x000fda0003f1e000 */
[----:B------:R-:W-:Y:S01]  /*20a0*/  @!P0 MOV R11, 0x7fffffff ;  /* 0x7fffffff000b8802 */ /* 0x000fe20000000f00 */
[----:B------:R-:W-:Y:S06]  /*20b0*/  @!P0 BRA `(.L_x_31) ;  /* 0x0000000000348947 */ /* 0x000fec0003800000 */
[----:B------:R-:W-:-:S13]  /*20c0*/  FSETP.GTU.FTZ.AND P0, PT, |R10|, +INF , PT ;  /* 0x7f8000000a00780b */ /* 0x000fda0003f1c200 */
[----:B------:R-:W-:Y:S01]  /*20d0*/  @P0 FADD.FTZ R11, R10, 1 ;  /* 0x3f8000000a0b0421 */ /* 0x000fe20000010000 */
[----:B------:R-:W-:Y:S06]  /*20e0*/  @P0 BRA `(.L_x_31) ;  /* 0x0000000000280947 */ /* 0x000fec0003800000 */
[----:B------:R-:W-:-:S13]  /*20f0*/  FSETP.NEU.FTZ.AND P0, PT, |R10|, +INF , PT ;  /* 0x7f8000000a00780b */ /* 0x000fda0003f1d200 */
[----:B------:R-:W-:-:S04]  /*2100*/  @P0 FFMA R27, R10, 1.84467440737095516160e+19, RZ ;  /* 0x5f8000000a1b0823 */ /* 0x000fc800000000ff */
[----:B------:R-:W0:Y:S02]  /*2110*/  @P0 MUFU.RSQ R28, R27 ;  /* 0x0000001b001c0308 */ /* 0x000e240000001400 */
[----:B0-----:R-:W-:Y:S01]  /*2120*/  @P0 FMUL.FTZ R30, R27, R28 ;  /* 0x0000001c1b1e0220 */ /* 0x001fe20000410000 */
[----:B------:R-:W-:-:S03]  /*2130*/  @P0 FMUL.FTZ R28, R28, 0.5 ;  /* 0x3f0000001c1c0820 */ /* 0x000fc60000410000 */
[----:B------:R-:W-:-:S04]  /*2140*/  @P0 FADD.FTZ R11, -R30, -RZ ;  /* 0x800000ff1e0b0221 */ /* 0x000fc80000010100 */
[----:B------:R-:W-:-:S04]  /*2150*/  @P0 FFMA R11, R30, R11, R27 ;  /* 0x0000000b1e0b0223 */ /* 0x000fc8000000001b */
[----:B------:R-:W-:Y:S01]  /*2160*/  @P0 FFMA R28, R11, R28, R30 ;  /* 0x0000001c0b1c0223 */ /* 0x000fe2000000001e */
[----:B------:R-:W-:-:S03]  /*2170*/  @!P0 MOV R11, R10 ;  /* 0x0000000a000b8202 */ /* 0x000fc60000000f00 */
[----:B------:R-:W-:-:S07]  /*2180*/  @P0 FMUL.FTZ R11, R28, 2.3283064365386962891e-10 ;  /* 0x2f8000001c0b0820 */ /* 0x000fce0000410000 */
.L_x_31:
[----:B------:R-:W-:Y:S01]  /*2190*/  MOV R27, R11 ;  /* 0x0000000b001b7202 */ /* 0x000fe20000000f00 */
[----:B------:R-:W-:Y:S01]  /*21a0*/  HFMA2 R11, -RZ, RZ, 0, 0 ;  /* 0x00000000ff0b7431 */ /* 0x000fe200000001ff */
[----:B------:R-:W-:-:S04]  /*21b0*/  MOV R10, R29 ;  /* 0x0000001d000a7202 */ /* 0x000fc80000000f00 */
[----:B------:R-:W-:Y:S05]  /*21c0*/  RET.REL.NODEC R10 `(_Z12gridding_GPU17sampleArrayStructPjP6float2Pff) ;  /* 0xffffffdc0a8c7950 */ /* 0x000fea0003c3ffff */
.L_x_32:
[----:B------:R-:W-:-:S00]  /*21d0*/  BRA `(.L_x_32) ;  /* 0xfffffffc00fc7947 */ /* 0x000fc0000383ffff */
[----:B------:R-:W-:-:S00]  /*21e0*/  NOP ;  /* 0x0000000000007918 */ /* 0x000fc00000000000 */
        /* <DEDUP_REMOVED lines=9> */
.L_x_38:


//--------------------- .text._Z14reorder_kerneliPjP20ReconstructionSample17sampleArrayStruct --------------------------
	.section	.text._Z14reorder_kerneliPjP20ReconstructionSample17sampleArrayStruct,"ax",@progbits
	.align	128
.text._Z14reorder_kerneliPjP20ReconstructionSample17sampleArrayStruct:
        .type           _Z14reorder_kerneliPjP20ReconstructionSample17sampleArrayStruct,@function
        .size           _Z14reorder_kerneliPjP20ReconstructionSample17sampleArrayStruct,(.L_x_40 - _Z14reorder_kerneliPjP20ReconstructionSample17sampleArrayStruct)
        .other          _Z14reorder_kerneliPjP20ReconstructionSample17sampleArrayStruct,@"STO_CUDA_ENTRY STV_DEFAULT"
_Z14reorder_kerneliPjP20ReconstructionSample17sampleArrayStruct:
[----:B------:R-:W-:Y:S01]  /*0000*/  LDC R1, c[0x0][0x37c] ;  /* 0x0000df00ff017b82 */ /* 0x000fe20000000800 */
[----:B------:R-:W0:Y:S07]  /*0010*/  S2R R0, SR_TID.X ;  /* 0x0000000000007919 */ /* 0x000e2e0000002100 */
[----:B------:R-:W0:Y:S01]  /*0020*/  S2UR UR4, SR_CTAID.X ;  /* 0x00000000000479c3 */ /* 0x000e220000002500 */
[----:B------:R-:W1:Y:S07]  /*0030*/  LDCU UR5, c[0x0][0x380] ;  /* 0x00007000ff0577ac */ /* 0x000e6e0008000800 */
[----:B------:R-:W0:Y:S02]  /*0040*/  LDC R15, c[0x0][0x360] ;  /* 0x0000d800ff0f7b82 */ /* 0x000e240000000800 */
[----:B0-----:R-:W-:-:S05]  /*0050*/  IMAD R15, R15, UR4, R0 ;  /* 0x000000040f0f7c24 */ /* 0x001fca000f8e0200 */
[----:B-1----:R-:W-:-:S13]  /*0060*/  ISETP.GE.U32.AND P0, PT, R15, UR5, PT ;  /* 0x000000050f007c0c */ /* 0x002fda000bf06070 */
[----:B------:R-:W-:Y:S05]  /*0070*/  @P0 EXIT ;  /* 0x000000000000094d */ /* 0x000fea0003800000 */
[----:B------:R-:W0:Y:S01]  /*0080*/  LDC.64 R2, c[0x0][0x388] ;  /* 0x0000e200ff027b82 */ /* 0x000e220000000a00 */
[----:B------:R-:W1:Y:S07]  /*0090*/  LDCU.64 UR4, c[0x0][0x358] ;  /* 0x00006b00ff0477ac */ /* 0x000e6e0008000a00 */
[----:B------:R-:W2:Y:S08]  /*00a0*/  LDC.64 R8, c[0x0][0x390] ;  /* 0x0000e400ff087b82 */ /* 0x000eb00000000a00 */
[----:B------:R-:W3:Y:S01]  /*00b0*/  LDC.64 R10, c[0x0][0x398] ;  /* 0x0000e600ff0a7b82 */ /* 0x000ee20000000a00 */
[----:B0-----:R-:W-:-:S07]  /*00c0*/  IMAD.WIDE.U32 R2, R15, 0x4, R2 ;  /* 0x000000040f027825 */ /* 0x001fce00078e0002 */
[----:B------:R-:W0:Y:S01]  /*00d0*/  LDC.64 R12, c[0x0][0x3a0] ;  /* 0x0000e800ff0c7b82 */ /* 0x000e220000000a00 */
[----:B-1----:R-:W2:Y:S02]  /*00e0*/  LDG.E R3, desc[UR4][R2.64] ;  /* 0x0000000402037981 */ /* 0x002ea4000c1e1900 */
[----:B--2---:R-:W-:-:S05]  /*00f0*/  IMAD.WIDE.U32 R8, R3, 0x18, R8 ;  /* 0x0000001803087825 */ /* 0x004fca00078e0008 */
[----:B------:R-:W2:Y:S04]  /*0100*/  LDG.E R17, desc[UR4][R8.64+0x4] ;  /* 0x0000040408117981 */ /* 0x000ea8000c1e1900 */
[----:B------:R-:W2:Y:S04]  /*0110*/  LDG.E R16, desc[UR4][R8.64] ;  /* 0x0000000408107981 */ /* 0x000ea8000c1e1900 */
[----:B------:R-:W4:Y:S04]  /*0120*/  LDG.E R4, desc[UR4][R8.64+0x8] ;  /* 0x0000080408047981 */ /* 0x000f28000c1e1900 */
[----:B------:R-:W4:Y:S04]  /*0130*/  LDG.E R5, desc[UR4][R8.64+0xc] ;  /* 0x00000c0408057981 */ /* 0x000f28000c1e1900 */
[----:B------:R-:W4:Y:S04]  /*0140*/  LDG.E R6, desc[UR4][R8.64+0x10] ;  /* 0x0000100408067981 */ /* 0x000f28000c1e1900 */
[----:B------:R-:W4:Y:S01]  /*0150*/  LDG.E R7, desc[UR4][R8.64+0x14] ;  /* 0x0000140408077981 */ /* 0x000f22000c1e1900 */
[----:B---3--:R-:W-:-:S04]  /*0160*/  IMAD.WIDE.U32 R2, R15, 0x8, R10 ;  /* 0x000000080f027825 */ /* 0x008fc800078e000a */
[----:B0-----:R-:W-:Y:S01]  /*0170*/  IMAD.WIDE.U32 R10, R15, 0x10, R12 ;  /* 0x000000100f0a7825 */ /* 0x001fe200078e000c */
[----:B--2---:R-:W-:Y:S04]  /*0180*/  STG.E.64 desc[UR4][R2.64], R16 ;  /* 0x0000001002007986 */ /* 0x004fe8000c101b04 */
[----:B----4-:R-:W-:Y:S01]  /*0190*/  STG.E.128 desc[UR4][R10.64], R4 ;  /* 0x000000040a007986 */ /* 0x010fe2000c101d04 */
[----:B------:R-:W-:Y:S05]  /*01a0*/  EXIT ;  /* 0x000000000000794d */ /* 0x000fea0003800000 */
.L_x_33:
        /* <DEDUP_REMOVED lines=13> */
.L_x_40:


//--------------------- .text._Z14binning_kerneljP20ReconstructionSamplePjS1_S1_jj --------------------------
	.section	.text._Z14binning_kerneljP20ReconstructionSamplePjS1_S1_jj,"ax",@progbits
	.align	128
.text._Z14binning_kerneljP20ReconstructionSamplePjS1_S1_jj:
        .type           _Z14binning_kerneljP20ReconstructionSamplePjS1_S1_jj,@function
        .size           _Z14binning_kerneljP20ReconstructionSamplePjS1_S1_jj,(.L_x_41 - _Z14binning_kerneljP20ReconstructionSamplePjS1_S1_jj)
        .other          _Z14binning_kerneljP20ReconstructionSamplePjS1_S1_jj,@"STO_CUDA_ENTRY STV_DEFAULT"
_Z14binning_kerneljP20ReconstructionSamplePjS1_S1_jj:
        /* <DEDUP_REMOVED lines=9> */
[----:B------:R-:W1:Y:S01]  /*0090*/  LDCU.64 UR6, c[0x0][0x358] ;  /* 0x00006b00ff0677ac */ /* 0x000e620008000a00 */
[----:B------:R-:W2:Y:S06]  /*00a0*/  LDCU.64 UR4, c[0x3][URZ] ;  /* 0x00c00000ff0477ac */ /* 0x000eac0008000a00 */
[----:B------:R-:W3:Y:S01]  /*00b0*/  LDC.64 R4, c[0x0][0x3a0] ;  /* 0x0000e800ff047b82 */ /* 0x000ee20000000a00 */
[----:B0-----:R-:W-:-:S05]  /*00c0*/  IMAD.WIDE.U32 R2, R0, 0x18, R2 ;  /* 0x0000001800027825 */ /* 0x001fca00078e0002 */
[----:B-1----:R-:W4:Y:S04]  /*00d0*/  LDG.E R8, desc[UR6][R2.64+0x10] ;  /* 0x0000100602087981 */ /* 0x002f28000c1e1900 */
[----:B------:R-:W5:Y:S04]  /*00e0*/  LDG.E R7, desc[UR6][R2.64+0xc] ;  /* 0x00000c0602077981 */ /* 0x000f68000c1e1900 */
[----:B------:R-:W3:Y:S01]  /*00f0*/  LDG.E R6, desc[UR6][R2.64+0x8] ;  /* 0x0000080602067981 */ /* 0x000ee2000c1e1900 */
[----:B----4-:R-:W2:Y:S08]  /*0100*/  F2I.U32.TRUNC.NTZ R8, R8 ;  /* 0x0000000800087305 */ /* 0x010eb0000020f000 */
[----:B-----5:R-:W0:Y:S01]  /*0110*/  F2I.U32.TRUNC.NTZ R7, R7 ;  /* 0x0000000700077305 */ /* 0x020e22000020f000 */
[----:B--2---:R-:W-:-:S07]  /*0120*/  IMAD R10, R8, UR4, RZ ;  /* 0x00000004080a7c24 */ /* 0x004fce000f8e02ff */
[----:B---3--:R-:W1:Y:S01]  /*0130*/  F2I.U32.TRUNC.NTZ R6, R6 ;  /* 0x0000000600067305 */ /* 0x008e62000020f000 */
[----:B0-----:R-:W-:Y:S01]  /*0140*/  IMAD R9, R7, UR5, R10 ;  /* 0x0000000507097c24 */ /* 0x001fe2000f8e020a */
[----:B------:R-:W0:Y:S04]  /*0150*/  LDCU UR5, c[0x0][0x3a8] ;  /* 0x00007500ff0577ac */ /* 0x000e280008000800 */
[----:B-1----:R-:W-:-:S05]  /*0160*/  IADD3 R9, PT, PT, R6, R9, RZ ;  /* 0x0000000906097210 */ /* 0x002fca0007ffe0ff */
[----:B------:R-:W-:-:S05]  /*0170*/  IMAD.WIDE.U32 R4, R9, 0x4, R4 ;  /* 0x0000000409047825 */ /* 0x000fca00078e0004 */
[----:B------:R-:W0:Y:S01]  /*0180*/  LDG.E R10, desc[UR6][R4.64] ;  /* 0x00000006040a7981 */ /* 0x000e22000c1e1900 */
[----:B------:R-:W-:Y:S01]  /*0190*/  BSSY.RECONVERGENT B0, `(.L_x_34) ;  /* 0x000000e000007945 */ /* 0x000fe20003800200 */
[----:B0-----:R-:W-:-:S13]  /*01a0*/  ISETP.GE.U32.AND P0, PT, R10, UR5, PT ;  /* 0x000000050a007c0c */ /* 0x001fda000bf06070 */
[----:B------:R-:W-:Y:S05]  /*01b0*/  @P0 BRA `(.L_x_35) ;  /* 0x0000000000240947 */ /* 0x000fea0003800000 */
[----:B------:R-:W-:-:S05]  /*01c0*/  HFMA2 R3, -RZ, RZ, 0, 5.9604644775390625e-08 ;  /* 0x00000001ff037431 */ /* 0x000fca00000001ff */
[----:B------:R-:W2:Y:S02]  /*01d0*/  ATOMG.E.ADD.STRONG.GPU PT, R2, desc[UR6][R4.64], R3 ;  /* 0x80000003040279a8 */ /* 0x000ea400081ef106 */
[----:B--2---:R-:W-:-:S13]  /*01e0*/  ISETP.GE.U32.AND P0, PT, R2, UR5, PT ;  /* 0x0000000502007c0c */ /* 0x004fda000bf06070 */
[----:B------:R-:W-:Y:S05]  /*01f0*/  @!P0 BRA `(.L_x_36) ;  /* 0x00000000001c8947 */ /* 0x000fea0003800000 */
[----:B------:R-:W-:-:S05]  /*0200*/  MOV R3, 0xffffffff ;  /* 0xffffffff00037802 */ /* 0x000fca0000000f00 */
[----:B------:R0:W-:Y:S01]  /*0210*/  REDG.E.ADD.STRONG.GPU desc[UR6][R4.64], R3 ;  /* 0x000000030400798e */ /* 0x0001e2000c12e106 */
[----:B------:R-:W1:Y:S02]  /*0220*/  LDCU UR4, c[0x0][0x3ac] ;  /* 0x00007580ff0477ac */ /* 0x000e640008000800 */
[----:B-1----:R-:W-:Y:S01]  /*0230*/  MOV R9, UR4 ;  /* 0x0000000400097c02 */ /* 0x002fe20008000f00 */
[----:B0-----:R-:W-:Y:S06]  /*0240*/  BRA `(.L_x_36) ;  /* 0x0000000000087947 */ /* 0x001fec0003800000 */
.L_x_35:
[----:B------:R-:W0:Y:S02]  /*0250*/  LDCU UR4, c[0x0][0x3ac] ;  /* 0x00007580ff0477ac */ /* 0x000e240008000800 */
[----:B0-----:R-:W-:-:S07]  /*0260*/  MOV R9, UR4 ;  /* 0x0000000400097c02 */ /* 0x001fce0008000f00 */
.L_x_36:
[----:B------:R-:W-:Y:S05]  /*0270*/  BSYNC.RECONVERGENT B0 ;  /* 0x0000000000007941 */ /* 0x000fea0003800200 */
.L_x_34:
[----:B------:R-:W0:Y:S01]  /*0280*/  LDC.64 R2, c[0x0][0x390] ;  /* 0x0000e400ff027b82 */ /* 0x000e220000000a00 */
[----:B------:R-:W-:-:S07]  /*0290*/  UMOV UR4, URZ ;  /* 0x000000ff00047c82 */ /* 0x000fce0008000000 */
[----:B------:R-:W1:Y:S01]  /*02a0*/  LDC.64 R4, c[0x0][0x398] ;  /* 0x0000e600ff047b82 */ /* 0x000e620000000a00 */
[----:B0-----:R-:W-:-:S05]  /*02b0*/  IMAD.WIDE.U32 R2, R0, 0x4, R2 ;  /* 0x0000000400027825 */ /* 0x001fca00078e0002 */
[----:B------:R-:W-:Y:S01]  /*02c0*/  IADD3 R3, PT, PT, R3, UR4, RZ ;  /* 0x0000000403037c10 */ /* 0x000fe2000fffe0ff */
[----:B-1----:R-:W-:-:S04]  /*02d0*/  IMAD.WIDE.U32 R4, R0, 0x4, R4 ;  /* 0x0000000400047825 */ /* 0x002fc800078e0004 */
[----:B------:R-:W-:Y:S01]  /*02e0*/  STG.E desc[UR6][R2.64], R9 ;  /* 0x0000000902007986 */ /* 0x000fe2000c101906 */
[----:B------:R-:W-:-:S05]  /*02f0*/  IADD3 R5, PT, PT, R5, UR4, RZ ;  /* 0x0000000405057c10 */ /* 0x000fca000fffe0ff */
[----:B------:R-:W-:Y:S01]  /*0300*/  STG.E desc[UR6][R4.64], R0 ;  /* 0x0000000004007986 */ /* 0x000fe2000c101906 */
[----:B------:R-:W-:Y:S05]  /*0310*/  EXIT ;  /* 0x000000000000794d */ /* 0x000fea0003800000 */
.L_x_37:
        /* <DEDUP_REMOVED lines=14> */
.L_x_41:


//--------------------- .nv.shared._Z12gridding_GPU17sampleArrayStructPjP6float2Pff --------------------------
	.section	.nv.shared._Z12gridding_GPU17sampleArrayStructPjP6float2Pff,"aw",@nobits
	.sectionflags	@""
	.align	4
.nv.shared._Z12gridding_GPU17sampleArrayStructPjP6float2Pff:
	.zero		2560


//--------------------- .nv.shared.reserved.0     --------------------------
	.section	.nv.shared.reserved.0,"aw",@nobits
	.weak		__nv_reservedSMEM_offset_0_alias
	.size		__nv_reservedSMEM_offset_0_alias, 0, 64
	.other		__nv_reservedSMEM_offset_0_alias,@"STO_CUDA_RESERVED_SHARED STV_DEFAULT"
__nv_reservedSMEM_offset_0_alias:
	.zero		0
	.zero		64


//--------------------- .nv.constant0._Z12gridding_GPU17sampleArrayStructPjP6float2Pff --------------------------
	.section	.nv.constant0._Z12gridding_GPU17sampleArrayStructPjP6float2Pff,"a",@progbits
	.sectionflags	@""
	.align	4
.nv.constant0._Z12gridding_GPU17sampleArrayStructPjP6float2Pff:
	.zero		940


//--------------------- .nv.constant0._Z14reorder_kerneliPjP20ReconstructionSample17sampleArrayStruct --------------------------
	.section	.nv.constant0._Z14reorder_kerneliPjP20ReconstructionSample17sampleArrayStruct,"a",@progbits
	.sectionflags	@""
	.align	4
.nv.constant0._Z14reorder_kerneliPjP20ReconstructionSample17sampleArrayStruct:
	.zero		936


//--------------------- .nv.constant0._Z14binning_kerneljP20ReconstructionSamplePjS1_S1_jj --------------------------
	.section	.nv.constant0._Z14binning_kerneljP20ReconstructionSamplePjS1_S1_jj,"a",@progbits
	.sectionflags	@""
	.align	4
.nv.constant0._Z14binning_kerneljP20ReconstructionSamplePjS1_S1_jj:
	.zero		944


//--------------------- SYMBOLS --------------------------

	.type		.nv.reservedSmem.offset0,@object
	.size		.nv.reservedSmem.offset0,0x4
	.type		.nv.reservedSmem.cap,@object
	.size		.nv.reservedSmem.cap,0x4
